	.target	sm_90a

	.elftype	@"ET_EXEC"


//--------------------- .note.nv.tkinfo           --------------------------
	.section	.note.nv.tkinfo,"",@"SHT_NOTE"
	.sectionflags	@"SHF_NOTE_NV_TKINFO"
	.tkinfo
        /*0018*/ 	.word	0x00000002
        /*0030*/ 	.string	""
        /*0030*/ 	.string	"ptxas"
        /*0030*/ 	.string	"Cuda compilation tools, release 13.0, V13.0.88"
        /*0030*/ 	.string	"Build cuda_13.0.r13.0/compiler.36424714_0"
        /*0030*/ 	.string	"-arch sm_90a -m 64 "



//--------------------- .note.nv.cuinfo           --------------------------
	.section	.note.nv.cuinfo,"",@"SHT_NOTE"
	.sectionflags	@"SHF_NOTE_NV_CUINFO"
        /*0018*/ 	.short	0x0002
        /*001a*/ 	.short	0x005a
        /*001c*/ 	.short	0x0082
	.zero		2


//--------------------- .nv.info                  --------------------------
	.section	.nv.info,"",@"SHT_CUDA_INFO"
	.align	4


	//----- nvinfo : EIATTR_REGCOUNT
	.align		4
        /*0000*/ 	.byte	0x04, 0x2f
        /*0002*/ 	.short	(.L_12 - .L_11)
	.align		4
.L_11:
        /*0004*/ 	.word	index@(_ZN7cutlass13device_kernelINS_4conv6kernel13ConvUniversalINS1_16ConvProblemShapeILNS1_8OperatorE0ELi2EEENS1_10collective14CollectiveConvINS1_46MainloopSm90TmaGmmaWarpSpecializedImplicitGemmILS5_0ELi56ELi2EN4cute5tupleIJNSA_1CILi2EEENSC_ILi1EEESE_EEENS1_36KernelImplicitTmaWarpSpecializedSm90ELi1EEENSB_IJNSC_ILi64EEESI_NSB_IJNSC_ILi32EEEEEEEEENS_12float_e4m3_tESM_NSA_8TiledMMAINSA_8MMA_AtomIJNSA_4SM904GMMA30MMA_64x64x32_F32E4M3E4M3_SS_TNILNSQ_7ScaleInE1ELSS_1EEEEEENSA_6LayoutINSB_IJSE_SE_SE_EEENSB_IJNSC_ILi0EEESX_SX_EEEEENSB_IJNSA_10UnderscoreES10_S10_EEEEENS7_6detail26Sm90ImplicitGemmTileTraitsINSA_20SM90_TMA_LOAD_IM2COLENSA_14ComposedLayoutINSA_7SwizzleILi1ELi4ELi3EEENSA_18smem_ptr_flag_bitsILi8EEENSV_INSB_IJNSB_IJNSC_ILi8EEES1B_EEENSB_IJSJ_SE_EEENSB_IJSE_NSC_ILi56EEEEEEEEENSB_IJNSB_IJSJ_NSC_ILi256EEEEEENSB_IJSE_SX_EEENSB_IJSX_NSC_ILi2048EEEEEEEEEEEEEvEENS14_INSA_23SM90_TMA_LOAD_MULTICASTES1O_vEEEENS_8epilogue10collective6detail29Sm90TmaWarpSpecializedAdapterINS1U_15DefaultEpilogueISM_NSB_IJNSB_IJlllEEESE_SX_EEES1Z_NS1T_6thread17LinearCombinationISM_Li1EffLNS20_9ScaleType4KindE0ELNS_15FloatRoundStyleE2ESM_EENS_4gemm15EpilogueDefaultEEEEEvvEEEEvNT_6ParamsE)
        /*0008*/ 	.word	0x0000003a


	//----- nvinfo : EIATTR_FRAME_SIZE
	.align		4
.L_12:
        /*000c*/ 	.byte	0x04, 0x11
        /*000e*/ 	.short	(.L_14 - .L_13)
	.align		4
.L_13:
        /*0010*/ 	.word	index@(_ZN7cutlass13device_kernelINS_4conv6kernel13ConvUniversalINS1_16ConvProblemShapeILNS1_8OperatorE0ELi2EEENS1_10collective14CollectiveConvINS1_46MainloopSm90TmaGmmaWarpSpecializedImplicitGemmILS5_0ELi56ELi2EN4cute5tupleIJNSA_1CILi2EEENSC_ILi1EEESE_EEENS1_36KernelImplicitTmaWarpSpecializedSm90ELi1EEENSB_IJNSC_ILi64EEESI_NSB_IJNSC_ILi32EEEEEEEEENS_12float_e4m3_tESM_NSA_8TiledMMAINSA_8MMA_AtomIJNSA_4SM904GMMA30MMA_64x64x32_F32E4M3E4M3_SS_TNILNSQ_7ScaleInE1ELSS_1EEEEEENSA_6LayoutINSB_IJSE_SE_SE_EEENSB_IJNSC_ILi0EEESX_SX_EEEEENSB_IJNSA_10UnderscoreES10_S10_EEEEENS7_6detail26Sm90ImplicitGemmTileTraitsINSA_20SM90_TMA_LOAD_IM2COLENSA_14ComposedLayoutINSA_7SwizzleILi1ELi4ELi3EEENSA_18smem_ptr_flag_bitsILi8EEENSV_INSB_IJNSB_IJNSC_ILi8EEES1B_EEENSB_IJSJ_SE_EEENSB_IJSE_NSC_ILi56EEEEEEEEENSB_IJNSB_IJSJ_NSC_ILi256EEEEEENSB_IJSE_SX_EEENSB_IJSX_NSC_ILi2048EEEEEEEEEEEEEvEENS14_INSA_23SM90_TMA_LOAD_MULTICASTES1O_vEEEENS_8epilogue10collective6detail29Sm90TmaWarpSpecializedAdapterINS1U_15DefaultEpilogueISM_NSB_IJNSB_IJlllEEESE_SX_EEES1Z_NS1T_6thread17LinearCombinationISM_Li1EffLNS20_9ScaleType4KindE0ELNS_15FloatRoundStyleE2ESM_EENS_4gemm15EpilogueDefaultEEEEEvvEEEEvNT_6ParamsE)
        /*0014*/ 	.word	0x00000000


	//----- nvinfo : EIATTR_MIN_STACK_SIZE
	.align		4
.L_14:
        /*0018*/ 	.byte	0x04, 0x12
        /*001a*/ 	.short	(.L_16 - .L_15)
	.align		4
.L_15:
        /*001c*/ 	.word	index@(_ZN7cutlass13device_kernelINS_4conv6kernel13ConvUniversalINS1_16ConvProblemShapeILNS1_8OperatorE0ELi2EEENS1_10collective14CollectiveConvINS1_46MainloopSm90TmaGmmaWarpSpecializedImplicitGemmILS5_0ELi56ELi2EN4cute5tupleIJNSA_1CILi2EEENSC_ILi1EEESE_EEENS1_36KernelImplicitTmaWarpSpecializedSm90ELi1EEENSB_IJNSC_ILi64EEESI_NSB_IJNSC_ILi32EEEEEEEEENS_12float_e4m3_tESM_NSA_8TiledMMAINSA_8MMA_AtomIJNSA_4SM904GMMA30MMA_64x64x32_F32E4M3E4M3_SS_TNILNSQ_7ScaleInE1ELSS_1EEEEEENSA_6LayoutINSB_IJSE_SE_SE_EEENSB_IJNSC_ILi0EEESX_SX_EEEEENSB_IJNSA_10UnderscoreES10_S10_EEEEENS7_6detail26Sm90ImplicitGemmTileTraitsINSA_20SM90_TMA_LOAD_IM2COLENSA_14ComposedLayoutINSA_7SwizzleILi1ELi4ELi3EEENSA_18smem_ptr_flag_bitsILi8EEENSV_INSB_IJNSB_IJNSC_ILi8EEES1B_EEENSB_IJSJ_SE_EEENSB_IJSE_NSC_ILi56EEEEEEEEENSB_IJNSB_IJSJ_NSC_ILi256EEEEEENSB_IJSE_SX_EEENSB_IJSX_NSC_ILi2048EEEEEEEEEEEEEvEENS14_INSA_23SM90_TMA_LOAD_MULTICASTES1O_vEEEENS_8epilogue10collective6detail29Sm90TmaWarpSpecializedAdapterINS1U_15DefaultEpilogueISM_NSB_IJNSB_IJlllEEESE_SX_EEES1Z_NS1T_6thread17LinearCombinationISM_Li1EffLNS20_9ScaleType4KindE0ELNS_15FloatRoundStyleE2ESM_EENS_4gemm15EpilogueDefaultEEEEEvvEEEEvNT_6ParamsE)
        /*0020*/ 	.word	0x00000000
.L_16:


//--------------------- .nv.compat                --------------------------
	.section	.nv.compat,"",@"SHT_CUDA_COMPAT_INFO"
	.align	4
        /*0000*/ 	.byte	0x02, 0x09, 0x01, 0x00, 0x02, 0x02, 0x04, 0x00, 0x02, 0x05, 0x05, 0x00, 0x03, 0x07, 0x01, 0x01
        /*0010*/ 	.byte	0x02, 0x03, 0x01, 0x00, 0x02, 0x06, 0x01, 0x00, 0x04, 0x0b, 0x08, 0x00, 0x00, 0x00, 0x00, 0x00
        /*0020*/ 	.byte	0x00, 0x00, 0x00, 0x00


//--------------------- .nv.info._ZN7cutlass13device_kernelINS_4conv6kernel13ConvUniversalINS1_16ConvProblemShapeILNS1_8OperatorE0ELi2EEENS1_10collective14CollectiveConvINS1_46MainloopSm90TmaGmmaWarpSpecializedImplicitGemmILS5_0ELi56ELi2EN4cute5tupleIJNSA_1CILi2EEENSC_ILi1EEESE_EEENS1_36KernelImplicitTmaWarpSpecializedSm90ELi1EEENSB_IJNSC_ILi64EEESI_NSB_IJNSC_ILi32EEEEEEEEENS_12float_e4m3_tESM_NSA_8TiledMMAINSA_8MMA_AtomIJNSA_4SM904GMMA30MMA_64x64x32_F32E4M3E4M3_SS_TNILNSQ_7ScaleInE1ELSS_1EEEEEENSA_6LayoutINSB_IJSE_SE_SE_EEENSB_IJNSC_ILi0EEESX_SX_EEEEENSB_IJNSA_10UnderscoreES10_S10_EEEEENS7_6detail26Sm90ImplicitGemmTileTraitsINSA_20SM90_TMA_LOAD_IM2COLENSA_14ComposedLayoutINSA_7SwizzleILi1ELi4ELi3EEENSA_18smem_ptr_flag_bitsILi8EEENSV_INSB_IJNSB_IJNSC_ILi8EEES1B_EEENSB_IJSJ_SE_EEENSB_IJSE_NSC_ILi56EEEEEEEEENSB_IJNSB_IJSJ_NSC_ILi256EEEEEENSB_IJSE_SX_EEENSB_IJSX_NSC_ILi2048EEEEEEEEEEEEEvEENS14_INSA_23SM90_TMA_LOAD_MULTICASTES1O_vEEEENS_8epilogue10collective6detail29Sm90TmaWarpSpecializedAdapterINS1U_15DefaultEpilogueISM_NSB_IJNSB_IJlllEEESE_SX_EEES1Z_NS1T_6thread17LinearCombinationISM_Li1EffLNS20_9ScaleType4KindE0ELNS_15FloatRoundStyleE2ESM_EENS_4gemm15EpilogueDefaultEEEEEvvEEEEvNT_6ParamsE --------------------------
	.section	.nv.info._ZN7cutlass13device_kernelINS_4conv6kernel13ConvUniversalINS1_16ConvProblemShapeILNS1_8OperatorE0ELi2EEENS1_10collective14CollectiveConvINS1_46MainloopSm90TmaGmmaWarpSpecializedImplicitGemmILS5_0ELi56ELi2EN4cute5tupleIJNSA_1CILi2EEENSC_ILi1EEESE_EEENS1_36KernelImplicitTmaWarpSpecializedSm90ELi1EEENSB_IJNSC_ILi64EEESI_NSB_IJNSC_ILi32EEEEEEEEENS_12float_e4m3_tESM_NSA_8TiledMMAINSA_8MMA_AtomIJNSA_4SM904GMMA30MMA_64x64x32_F32E4M3E4M3_SS_TNILNSQ_7ScaleInE1ELSS_1EEEEEENSA_6LayoutINSB_IJSE_SE_SE_EEENSB_IJNSC_ILi0EEESX_SX_EEEEENSB_IJNSA_10UnderscoreES10_S10_EEEEENS7_6detail26Sm90ImplicitGemmTileTraitsINSA_20SM90_TMA_LOAD_IM2COLENSA_14ComposedLayoutINSA_7SwizzleILi1ELi4ELi3EEENSA_18smem_ptr_flag_bitsILi8EEENSV_INSB_IJNSB_IJNSC_ILi8EEES1B_EEENSB_IJSJ_SE_EEENSB_IJSE_NSC_ILi56EEEEEEEEENSB_IJNSB_IJSJ_NSC_ILi256EEEEEENSB_IJSE_SX_EEENSB_IJSX_NSC_ILi2048EEEEEEEEEEEEEvEENS14_INSA_23SM90_TMA_LOAD_MULTICASTES1O_vEEEENS_8epilogue10collective6detail29Sm90TmaWarpSpecializedAdapterINS1U_15DefaultEpilogueISM_NSB_IJNSB_IJlllEEESE_SX_EEES1Z_NS1T_6thread17LinearCombinationISM_Li1EffLNS20_9ScaleType4KindE0ELNS_15FloatRoundStyleE2ESM_EENS_4gemm15EpilogueDefaultEEEEEvvEEEEvNT_6ParamsE,"",@"SHT_CUDA_INFO"
	.sectionflags	@""
	.align	4


	//----- nvinfo : EIATTR_CUDA_API_VERSION
	.align		4
        /*0000*/ 	.byte	0x04, 0x37
        /*0002*/ 	.short	(.L_18 - .L_17)
.L_17:
        /*0004*/ 	.word	0x00000082


	//----- nvinfo : EIATTR_KPARAM_INFO
	.align		4
.L_18:
        /*0008*/ 	.byte	0x04, 0x17
        /*000a*/ 	.short	(.L_20 - .L_19)
.L_19:
        /*000c*/ 	.word	0x00000000
        /*0010*/ 	.short	0x0000
        /*0012*/ 	.short	0x0070
        /*0014*/ 	.byte	0x00, 0xf0, 0x01, 0x0e


	//----- nvinfo : EIATTR_SPARSE_MMA_MASK
	.align		4
.L_20:
        /*0018*/ 	.byte	0x03, 0x50
        /*001a*/ 	.short	0x0000


	//----- nvinfo : EIATTR_MAXREG_COUNT
	.align		4
        /*001c*/ 	.byte	0x03, 0x1b
        /*001e*/ 	.short	0x00ff


	//----- nvinfo : EIATTR_NUM_BARRIERS
	.align		4
        /*0020*/ 	.byte	0x02, 0x4c
        /*0022*/ 	.byte	0x01
	.zero		1


	//----- nvinfo : EIATTR_MERCURY_ISA_VERSION
	.align		4
        /*0024*/ 	.byte	0x03, 0x5f
        /*0026*/ 	.short	0x0101


	//----- nvinfo : EIATTR_COOP_GROUP_MASK_REGIDS
	.align		4
        /*0028*/ 	.byte	0x04, 0x29
        /*002a*/ 	.short	(.L_22 - .L_21)


	//   ....[0]....
.L_21:
        /*002c*/ 	.word	0xffffffff


	//   ....[1]....
        /*0030*/ 	.word	0xffffffff


	//   ....[2]....
        /*0034*/ 	.word	0xffffffff


	//   ....[3]....
        /*0038*/ 	.word	0xffffffff


	//----- nvinfo : EIATTR_COOP_GROUP_INSTR_OFFSETS
	.align		4
.L_22:
        /*003c*/ 	.byte	0x04, 0x28
        /*003e*/ 	.short	(.L_24 - .L_23)


	//   ....[0]....
.L_23:
        /*0040*/ 	.word	0x00000070


	//   ....[1]....
        /*0044*/ 	.word	0x00000080


	//   ....[2]....
        /*0048*/ 	.word	0x00000140


	//   ....[3]....
        /*004c*/ 	.word	0x00000d50


	//----- nvinfo : EIATTR_MBARRIER_INSTR_OFFSETS
	.align		4
.L_24:
        /*0050*/ 	.byte	0x04, 0x39
        /*0052*/ 	.short	(.L_26 - .L_25)


	//   ....[0]....
.L_25:
        /*0054*/ 	.word	0x00000310
        /*0058*/ 	.word	0x000000ff
        /*005c*/ 	.word	0x00038000
        /*0060*/ 	.short	0x0100
        /*0062*/ 	.byte	0x08
	.zero		1


	//   ....[1]....
        /*0064*/ 	.word	0x00000320
        /*0068*/ 	.word	0x000000ff
        /*006c*/ 	.word	0x000381c0
        /*0070*/ 	.short	0x0100
        /*0072*/ 	.byte	0x08
	.zero		1


	//   ....[2]....
        /*0074*/ 	.word	0x00000330
        /*0078*/ 	.word	0x000000ff
        /*007c*/ 	.word	0x00038008
        /*0080*/ 	.short	0x0100
        /*0082*/ 	.byte	0x08
	.zero		1


	//   ....[3]....
        /*0084*/ 	.word	0x00000340
        /*0088*/ 	.word	0x000000ff
        /*008c*/ 	.word	0x000381c8
        /*0090*/ 	.short	0x0100
        /*0092*/ 	.byte	0x08
	.zero		1


	//   ....[4]....
        /*0094*/ 	.word	0x00000350
        /*0098*/ 	.word	0x000000ff
        /*009c*/ 	.word	0x00038010
        /*00a0*/ 	.short	0x0100
        /*00a2*/ 	.byte	0x08
	.zero		1


	//   ....[5]....
        /*00a4*/ 	.word	0x00000360
        /*00a8*/ 	.word	0x000000ff
        /*00ac*/ 	.word	0x000381d0
        /*00b0*/ 	.short	0x0100
        /*00b2*/ 	.byte	0x08
	.zero		1


	//   ....[6]....
        /*00b4*/ 	.word	0x00000370
        /*00b8*/ 	.word	0x000000ff
        /*00bc*/ 	.word	0x00038018
        /*00c0*/ 	.short	0x0100
        /*00c2*/ 	.byte	0x08
	.zero		1


	//   ....[7]....
        /*00c4*/ 	.word	0x00000380
        /*00c8*/ 	.word	0x000000ff
        /*00cc*/ 	.word	0x000381d8
        /*00d0*/ 	.short	0x0100
        /*00d2*/ 	.byte	0x08
	.zero		1


	//   ....[8]....
        /*00d4*/ 	.word	0x00000390
        /*00d8*/ 	.word	0x000000ff
        /*00dc*/ 	.word	0x00038020
        /*00e0*/ 	.short	0x0100
        /*00e2*/ 	.byte	0x08
	.zero		1


	//   ....[9]....
        /*00e4*/ 	.word	0x000003a0
        /*00e8*/ 	.word	0x000000ff
        /*00ec*/ 	.word	0x000381e0
        /*00f0*/ 	.short	0x0100
        /*00f2*/ 	.byte	0x08
	.zero		1


	//   ....[10]....
        /*00f4*/ 	.word	0x000003b0
        /*00f8*/ 	.word	0x000000ff
        /*00fc*/ 	.word	0x00038028
        /*0100*/ 	.short	0x0100
        /*0102*/ 	.byte	0x08
	.zero		1


	//   ....[11]....
        /*0104*/ 	.word	0x000003c0
        /*0108*/ 	.word	0x000000ff
        /*010c*/ 	.word	0x000381e8
        /*0110*/ 	.short	0x0100
        /*0112*/ 	.byte	0x08
	.zero		1


	//   ....[12]....
        /*0114*/ 	.word	0x000003d0
        /*0118*/ 	.word	0x000000ff
        /*011c*/ 	.word	0x00038030
        /*0120*/ 	.short	0x0100
        /*0122*/ 	.byte	0x08
	.zero		1


	//   ....[13]....
        /*0124*/ 	.word	0x000003e0
        /*0128*/ 	.word	0x000000ff
        /*012c*/ 	.word	0x000381f0
        /*0130*/ 	.short	0x0100
        /*0132*/ 	.byte	0x08
	.zero		1


	//   ....[14]....
        /*0134*/ 	.word	0x000003f0
        /*0138*/ 	.word	0x000000ff
        /*013c*/ 	.word	0x00038038
        /*0140*/ 	.short	0x0100
        /*0142*/ 	.byte	0x08
	.zero		1


	//   ....[15]....
        /*0144*/ 	.word	0x00000400
        /*0148*/ 	.word	0x000000ff
        /*014c*/ 	.word	0x000381f8
        /*0150*/ 	.short	0x0100
        /*0152*/ 	.byte	0x08
	.zero		1


	//   ....[16]....
        /*0154*/ 	.word	0x00000410
        /*0158*/ 	.word	0x000000ff
        /*015c*/ 	.word	0x00038040
        /*0160*/ 	.short	0x0100
        /*0162*/ 	.byte	0x08
	.zero		1


	//   ....[17]....
        /*0164*/ 	.word	0x00000420
        /*0168*/ 	.word	0x000000ff
        /*016c*/ 	.word	0x00038200
        /*0170*/ 	.short	0x0100
        /*0172*/ 	.byte	0x08
	.zero		1


	//   ....[18]....
        /*0174*/ 	.word	0x00000430
        /*0178*/ 	.word	0x000000ff
        /*017c*/ 	.word	0x00038048
        /*0180*/ 	.short	0x0100
        /*0182*/ 	.byte	0x08
	.zero		1


	//   ....[19]....
        /*0184*/ 	.word	0x00000440
        /*0188*/ 	.word	0x000000ff
        /*018c*/ 	.word	0x00038208
        /*0190*/ 	.short	0x0100
        /*0192*/ 	.byte	0x08
	.zero		1


	//   ....[20]....
        /*0194*/ 	.word	0x00000450
        /*0198*/ 	.word	0x000000ff
        /*019c*/ 	.word	0x00038050
        /*01a0*/ 	.short	0x0100
        /*01a2*/ 	.byte	0x08
	.zero		1


	//   ....[21]....
        /*01a4*/ 	.word	0x00000460
        /*01a8*/ 	.word	0x000000ff
        /*01ac*/ 	.word	0x00038210
        /*01b0*/ 	.short	0x0100
        /*01b2*/ 	.byte	0x08
	.zero		1


	//   ....[22]....
        /*01b4*/ 	.word	0x00000470
        /*01b8*/ 	.word	0x000000ff
        /*01bc*/ 	.word	0x00038058
        /*01c0*/ 	.short	0x0100
        /*01c2*/ 	.byte	0x08
	.zero		1


	//   ....[23]....
        /*01c4*/ 	.word	0x00000480
        /*01c8*/ 	.word	0x000000ff
        /*01cc*/ 	.word	0x00038218
        /*01d0*/ 	.short	0x0100
        /*01d2*/ 	.byte	0x08
	.zero		1


	//   ....[24]....
        /*01d4*/ 	.word	0x00000490
        /*01d8*/ 	.word	0x000000ff
        /*01dc*/ 	.word	0x00038060
        /*01e0*/ 	.short	0x0100
        /*01e2*/ 	.byte	0x08
	.zero		1


	//   ....[25]....
        /*01e4*/ 	.word	0x000004a0
        /*01e8*/ 	.word	0x000000ff
        /*01ec*/ 	.word	0x00038220
        /*01f0*/ 	.short	0x0100
        /*01f2*/ 	.byte	0x08
	.zero		1


	//   ....[26]....
        /*01f4*/ 	.word	0x000004b0
        /*01f8*/ 	.word	0x000000ff
        /*01fc*/ 	.word	0x00038068
        /*0200*/ 	.short	0x0100
        /*0202*/ 	.byte	0x08
	.zero		1


	//   ....[27]....
        /*0204*/ 	.word	0x000004c0
        /*0208*/ 	.word	0x000000ff
        /*020c*/ 	.word	0x00038228
        /*0210*/ 	.short	0x0100
        /*0212*/ 	.byte	0x08
	.zero		1


	//   ....[28]....
        /*0214*/ 	.word	0x000004d0
        /*0218*/ 	.word	0x000000ff
        /*021c*/ 	.word	0x00038070
        /*0220*/ 	.short	0x0100
        /*0222*/ 	.byte	0x08
	.zero		1


	//   ....[29]....
        /*0224*/ 	.word	0x000004e0
        /*0228*/ 	.word	0x000000ff
        /*022c*/ 	.word	0x00038230
        /*0230*/ 	.short	0x0100
        /*0232*/ 	.byte	0x08
	.zero		1


	//   ....[30]....
        /*0234*/ 	.word	0x000004f0
        /*0238*/ 	.word	0x000000ff
        /*023c*/ 	.word	0x00038078
        /*0240*/ 	.short	0x0100
        /*0242*/ 	.byte	0x08
	.zero		1


	//   ....[31]....
        /*0244*/ 	.word	0x00000500
        /*0248*/ 	.word	0x000000ff
        /*024c*/ 	.word	0x00038238
        /*0250*/ 	.short	0x0100
        /*0252*/ 	.byte	0x08
	.zero		1


	//   ....[32]....
        /*0254*/ 	.word	0x00000510
        /*0258*/ 	.word	0x000000ff
        /*025c*/ 	.word	0x00038080
        /*0260*/ 	.short	0x0100
        /*0262*/ 	.byte	0x08
	.zero		1


	//   ....[33]....
        /*0264*/ 	.word	0x00000520
        /*0268*/ 	.word	0x000000ff
        /*026c*/ 	.word	0x00038240
        /*0270*/ 	.short	0x0100
        /*0272*/ 	.byte	0x08
	.zero		1


	//   ....[34]....
        /*0274*/ 	.word	0x00000530
        /*0278*/ 	.word	0x000000ff
        /*027c*/ 	.word	0x00038088
        /*0280*/ 	.short	0x0100
        /*0282*/ 	.byte	0x08
	.zero		1


	//   ....[35]....
        /*0284*/ 	.word	0x00000540
        /*0288*/ 	.word	0x000000ff
        /*028c*/ 	.word	0x00038248
        /*0290*/ 	.short	0x0100
        /*0292*/ 	.byte	0x08
	.zero		1


	//   ....[36]....
        /*0294*/ 	.word	0x00000550
        /*0298*/ 	.word	0x000000ff
        /*029c*/ 	.word	0x00038090
        /*02a0*/ 	.short	0x0100
        /*02a2*/ 	.byte	0x08
	.zero		1


	//   ....[37]....
        /*02a4*/ 	.word	0x00000560
        /*02a8*/ 	.word	0x000000ff
        /*02ac*/ 	.word	0x00038250
        /*02b0*/ 	.short	0x0100
        /*02b2*/ 	.byte	0x08
	.zero		1


	//   ....[38]....
        /*02b4*/ 	.word	0x00000570
        /*02b8*/ 	.word	0x000000ff
        /*02bc*/ 	.word	0x00038098
        /*02c0*/ 	.short	0x0100
        /*02c2*/ 	.byte	0x08
	.zero		1


	//   ....[39]....
        /*02c4*/ 	.word	0x00000580
        /*02c8*/ 	.word	0x000000ff
        /*02cc*/ 	.word	0x00038258
        /*02d0*/ 	.short	0x0100
        /*02d2*/ 	.byte	0x08
	.zero		1


	//   ....[40]....
        /*02d4*/ 	.word	0x00000590
        /*02d8*/ 	.word	0x000000ff
        /*02dc*/ 	.word	0x000380a0
        /*02e0*/ 	.short	0x0100
        /*02e2*/ 	.byte	0x08
	.zero		1


	//   ....[41]....
        /*02e4*/ 	.word	0x000005a0
        /*02e8*/ 	.word	0x000000ff
        /*02ec*/ 	.word	0x00038260
        /*02f0*/ 	.short	0x0100
        /*02f2*/ 	.byte	0x08
	.zero		1


	//   ....[42]....
        /*02f4*/ 	.word	0x000005b0
        /*02f8*/ 	.word	0x000000ff
        /*02fc*/ 	.word	0x000380a8
        /*0300*/ 	.short	0x0100
        /*0302*/ 	.byte	0x08
	.zero		1


	//   ....[43]....
        /*0304*/ 	.word	0x000005c0
        /*0308*/ 	.word	0x000000ff
        /*030c*/ 	.word	0x00038268
        /*0310*/ 	.short	0x0100
        /*0312*/ 	.byte	0x08
	.zero		1


	//   ....[44]....
        /*0314*/ 	.word	0x000005d0
        /*0318*/ 	.word	0x000000ff
        /*031c*/ 	.word	0x000380b0
        /*0320*/ 	.short	0x0100
        /*0322*/ 	.byte	0x08
	.zero		1


	//   ....[45]....
        /*0324*/ 	.word	0x000005e0
        /*0328*/ 	.word	0x000000ff
        /*032c*/ 	.word	0x00038270
        /*0330*/ 	.short	0x0100
        /*0332*/ 	.byte	0x08
	.zero		1


	//   ....[46]....
        /*0334*/ 	.word	0x000005f0
        /*0338*/ 	.word	0x000000ff
        /*033c*/ 	.word	0x000380b8
        /*0340*/ 	.short	0x0100
        /*0342*/ 	.byte	0x08
	.zero		1


	//   ....[47]....
        /*0344*/ 	.word	0x00000600
        /*0348*/ 	.word	0x000000ff
        /*034c*/ 	.word	0x00038278
        /*0350*/ 	.short	0x0100
        /*0352*/ 	.byte	0x08
	.zero		1


	//   ....[48]....
        /*0354*/ 	.word	0x00000610
        /*0358*/ 	.word	0x000000ff
        /*035c*/ 	.word	0x000380c0
        /*0360*/ 	.short	0x0100
        /*0362*/ 	.byte	0x08
	.zero		1


	//   ....[49]....
        /*0364*/ 	.word	0x00000620
        /*0368*/ 	.word	0x000000ff
        /*036c*/ 	.word	0x00038280
        /*0370*/ 	.short	0x0100
        /*0372*/ 	.byte	0x08
	.zero		1


	//   ....[50]....
        /*0374*/ 	.word	0x00000630
        /*0378*/ 	.word	0x000000ff
        /*037c*/ 	.word	0x000380c8
        /*0380*/ 	.short	0x0100
        /*0382*/ 	.byte	0x08
	.zero		1


	//   ....[51]....
        /*0384*/ 	.word	0x00000640
        /*0388*/ 	.word	0x000000ff
        /*038c*/ 	.word	0x00038288
        /*0390*/ 	.short	0x0100
        /*0392*/ 	.byte	0x08
	.zero		1


	//   ....[52]....
        /*0394*/ 	.word	0x00000650
        /*0398*/ 	.word	0x000000ff
        /*039c*/ 	.word	0x000380d0
        /*03a0*/ 	.short	0x0100
        /*03a2*/ 	.byte	0x08
	.zero		1


	//   ....[53]....
        /*03a4*/ 	.word	0x00000660
        /*03a8*/ 	.word	0x000000ff
        /*03ac*/ 	.word	0x00038290
        /*03b0*/ 	.short	0x0100
        /*03b2*/ 	.byte	0x08
	.zero		1


	//   ....[54]....
        /*03b4*/ 	.word	0x00000670
        /*03b8*/ 	.word	0x000000ff
        /*03bc*/ 	.word	0x000380d8
        /*03c0*/ 	.short	0x0100
        /*03c2*/ 	.byte	0x08
	.zero		1


	//   ....[55]....
        /*03c4*/ 	.word	0x00000680
        /*03c8*/ 	.word	0x000000ff
        /*03cc*/ 	.word	0x00038298
        /*03d0*/ 	.short	0x0100
        /*03d2*/ 	.byte	0x08
	.zero		1


	//   ....[56]....
        /*03d4*/ 	.word	0x00000690
        /*03d8*/ 	.word	0x000000ff
        /*03dc*/ 	.word	0x000380e0
        /*03e0*/ 	.short	0x0100
        /*03e2*/ 	.byte	0x08
	.zero		1


	//   ....[57]....
        /*03e4*/ 	.word	0x000006a0
        /*03e8*/ 	.word	0x000000ff
        /*03ec*/ 	.word	0x000382a0
        /*03f0*/ 	.short	0x0100
        /*03f2*/ 	.byte	0x08
	.zero		1


	//   ....[58]....
        /*03f4*/ 	.word	0x000006b0
        /*03f8*/ 	.word	0x000000ff
        /*03fc*/ 	.word	0x000380e8
        /*0400*/ 	.short	0x0100
        /*0402*/ 	.byte	0x08
	.zero		1


	//   ....[59]....
        /*0404*/ 	.word	0x000006c0
        /*0408*/ 	.word	0x000000ff
        /*040c*/ 	.word	0x000382a8
        /*0410*/ 	.short	0x0100
        /*0412*/ 	.byte	0x08
	.zero		1


	//   ....[60]....
        /*0414*/ 	.word	0x000006d0
        /*0418*/ 	.word	0x000000ff
        /*041c*/ 	.word	0x000380f0
        /*0420*/ 	.short	0x0100
        /*0422*/ 	.byte	0x08
	.zero		1


	//   ....[61]....
        /*0424*/ 	.word	0x000006e0
        /*0428*/ 	.word	0x000000ff
        /*042c*/ 	.word	0x000382b0
        /*0430*/ 	.short	0x0100
        /*0432*/ 	.byte	0x08
	.zero		1


	//   ....[62]....
        /*0434*/ 	.word	0x000006f0
        /*0438*/ 	.word	0x000000ff
        /*043c*/ 	.word	0x000380f8
        /*0440*/ 	.short	0x0100
        /*0442*/ 	.byte	0x08
	.zero		1


	//   ....[63]....
        /*0444*/ 	.word	0x00000700
        /*0448*/ 	.word	0x000000ff
        /*044c*/ 	.word	0x000382b8
        /*0450*/ 	.short	0x0100
        /*0452*/ 	.byte	0x08
	.zero		1


	//   ....[64]....
        /*0454*/ 	.word	0x00000710
        /*0458*/ 	.word	0x000000ff
        /*045c*/ 	.word	0x00038100
        /*0460*/ 	.short	0x0100
        /*0462*/ 	.byte	0x08
	.zero		1


	//   ....[65]....
        /*0464*/ 	.word	0x00000720
        /*0468*/ 	.word	0x000000ff
        /*046c*/ 	.word	0x000382c0
        /*0470*/ 	.short	0x0100
        /*0472*/ 	.byte	0x08
	.zero		1


	//   ....[66]....
        /*0474*/ 	.word	0x00000730
        /*0478*/ 	.word	0x000000ff
        /*047c*/ 	.word	0x00038108
        /*0480*/ 	.short	0x0100
        /*0482*/ 	.byte	0x08
	.zero		1


	//   ....[67]....
        /*0484*/ 	.word	0x00000740
        /*0488*/ 	.word	0x000000ff
        /*048c*/ 	.word	0x000382c8
        /*0490*/ 	.short	0x0100
        /*0492*/ 	.byte	0x08
	.zero		1


	//   ....[68]....
        /*0494*/ 	.word	0x00000750
        /*0498*/ 	.word	0x000000ff
        /*049c*/ 	.word	0x00038110
        /*04a0*/ 	.short	0x0100
        /*04a2*/ 	.byte	0x08
	.zero		1


	//   ....[69]....
        /*04a4*/ 	.word	0x00000760
        /*04a8*/ 	.word	0x000000ff
        /*04ac*/ 	.word	0x000382d0
        /*04b0*/ 	.short	0x0100
        /*04b2*/ 	.byte	0x08
	.zero		1


	//   ....[70]....
        /*04b4*/ 	.word	0x00000770
        /*04b8*/ 	.word	0x000000ff
        /*04bc*/ 	.word	0x00038118
        /*04c0*/ 	.short	0x0100
        /*04c2*/ 	.byte	0x08
	.zero		1


	//   ....[71]....
        /*04c4*/ 	.word	0x00000780
        /*04c8*/ 	.word	0x000000ff
        /*04cc*/ 	.word	0x000382d8
        /*04d0*/ 	.short	0x0100
        /*04d2*/ 	.byte	0x08
	.zero		1


	//   ....[72]....
        /*04d4*/ 	.word	0x00000790
        /*04d8*/ 	.word	0x000000ff
        /*04dc*/ 	.word	0x00038120
        /*04e0*/ 	.short	0x0100
        /*04e2*/ 	.byte	0x08
	.zero		1


	//   ....[73]....
        /*04e4*/ 	.word	0x000007a0
        /*04e8*/ 	.word	0x000000ff
        /*04ec*/ 	.word	0x000382e0
        /*04f0*/ 	.short	0x0100
        /*04f2*/ 	.byte	0x08
	.zero		1


	//   ....[74]....
        /*04f4*/ 	.word	0x000007b0
        /*04f8*/ 	.word	0x000000ff
        /*04fc*/ 	.word	0x00038128
        /*0500*/ 	.short	0x0100
        /*0502*/ 	.byte	0x08
	.zero		1


	//   ....[75]....
        /*0504*/ 	.word	0x000007c0
        /*0508*/ 	.word	0x000000ff
        /*050c*/ 	.word	0x000382e8
        /*0510*/ 	.short	0x0100
        /*0512*/ 	.byte	0x08
	.zero		1


	//   ....[76]....
        /*0514*/ 	.word	0x000007d0
        /*0518*/ 	.word	0x000000ff
        /*051c*/ 	.word	0x00038130
        /*0520*/ 	.short	0x0100
        /*0522*/ 	.byte	0x08
	.zero		1


	//   ....[77]....
        /*0524*/ 	.word	0x000007e0
        /*0528*/ 	.word	0x000000ff
        /*052c*/ 	.word	0x000382f0
        /*0530*/ 	.short	0x0100
        /*0532*/ 	.byte	0x08
	.zero		1


	//   ....[78]....
        /*0534*/ 	.word	0x000007f0
        /*0538*/ 	.word	0x000000ff
        /*053c*/ 	.word	0x00038138
        /*0540*/ 	.short	0x0100
        /*0542*/ 	.byte	0x08
	.zero		1


	//   ....[79]....
        /*0544*/ 	.word	0x00000800
        /*0548*/ 	.word	0x000000ff
        /*054c*/ 	.word	0x000382f8
        /*0550*/ 	.short	0x0100
        /*0552*/ 	.byte	0x08
	.zero		1


	//   ....[80]....
        /*0554*/ 	.word	0x00000810
        /*0558*/ 	.word	0x000000ff
        /*055c*/ 	.word	0x00038140
        /*0560*/ 	.short	0x0100
        /*0562*/ 	.byte	0x08
	.zero		1


	//   ....[81]....
        /*0564*/ 	.word	0x00000820
        /*0568*/ 	.word	0x000000ff
        /*056c*/ 	.word	0x00038300
        /*0570*/ 	.short	0x0100
        /*0572*/ 	.byte	0x08
	.zero		1


	//   ....[82]....
        /*0574*/ 	.word	0x00000830
        /*0578*/ 	.word	0x000000ff
        /*057c*/ 	.word	0x00038148
        /*0580*/ 	.short	0x0100
        /*0582*/ 	.byte	0x08
	.zero		1


	//   ....[83]....
        /*0584*/ 	.word	0x00000840
        /*0588*/ 	.word	0x000000ff
        /*058c*/ 	.word	0x00038308
        /*0590*/ 	.short	0x0100
        /*0592*/ 	.byte	0x08
	.zero		1


	//   ....[84]....
        /*0594*/ 	.word	0x00000850
        /*0598*/ 	.word	0x000000ff
        /*059c*/ 	.word	0x00038150
        /*05a0*/ 	.short	0x0100
        /*05a2*/ 	.byte	0x08
	.zero		1


	//   ....[85]....
        /*05a4*/ 	.word	0x00000860
        /*05a8*/ 	.word	0x000000ff
        /*05ac*/ 	.word	0x00038310
        /*05b0*/ 	.short	0x0100
        /*05b2*/ 	.byte	0x08
	.zero		1


	//   ....[86]....
        /*05b4*/ 	.word	0x00000870
        /*05b8*/ 	.word	0x000000ff
        /*05bc*/ 	.word	0x00038158
        /*05c0*/ 	.short	0x0100
        /*05c2*/ 	.byte	0x08
	.zero		1


	//   ....[87]....
        /*05c4*/ 	.word	0x00000880
        /*05c8*/ 	.word	0x000000ff
        /*05cc*/ 	.word	0x00038318
        /*05d0*/ 	.short	0x0100
        /*05d2*/ 	.byte	0x08
	.zero		1


	//   ....[88]....
        /*05d4*/ 	.word	0x00000890
        /*05d8*/ 	.word	0x000000ff
        /*05dc*/ 	.word	0x00038160
        /*05e0*/ 	.short	0x0100
        /*05e2*/ 	.byte	0x08
	.zero		1


	//   ....[89]....
        /*05e4*/ 	.word	0x000008a0
        /*05e8*/ 	.word	0x000000ff
        /*05ec*/ 	.word	0x00038320
        /*05f0*/ 	.short	0x0100
        /*05f2*/ 	.byte	0x08
	.zero		1


	//   ....[90]....
        /*05f4*/ 	.word	0x000008b0
        /*05f8*/ 	.word	0x000000ff
        /*05fc*/ 	.word	0x00038168
        /*0600*/ 	.short	0x0100
        /*0602*/ 	.byte	0x08
	.zero		1


	//   ....[91]....
        /*0604*/ 	.word	0x000008c0
        /*0608*/ 	.word	0x000000ff
        /*060c*/ 	.word	0x00038328
        /*0610*/ 	.short	0x0100
        /*0612*/ 	.byte	0x08
	.zero		1


	//   ....[92]....
        /*0614*/ 	.word	0x000008d0
        /*0618*/ 	.word	0x000000ff
        /*061c*/ 	.word	0x00038170
        /*0620*/ 	.short	0x0100
        /*0622*/ 	.byte	0x08
	.zero		1


	//   ....[93]....
        /*0624*/ 	.word	0x000008e0
        /*0628*/ 	.word	0x000000ff
        /*062c*/ 	.word	0x00038330
        /*0630*/ 	.short	0x0100
        /*0632*/ 	.byte	0x08
	.zero		1


	//   ....[94]....
        /*0634*/ 	.word	0x000008f0
        /*0638*/ 	.word	0x000000ff
        /*063c*/ 	.word	0x00038178
        /*0640*/ 	.short	0x0100
        /*0642*/ 	.byte	0x08
	.zero		1


	//   ....[95]....
        /*0644*/ 	.word	0x00000900
        /*0648*/ 	.word	0x000000ff
        /*064c*/ 	.word	0x00038338
        /*0650*/ 	.short	0x0100
        /*0652*/ 	.byte	0x08
	.zero		1


	//   ....[96]....
        /*0654*/ 	.word	0x00000910
        /*0658*/ 	.word	0x000000ff
        /*065c*/ 	.word	0x00038180
        /*0660*/ 	.short	0x0100
        /*0662*/ 	.byte	0x08
	.zero		1


	//   ....[97]....
        /*0664*/ 	.word	0x00000920
        /*0668*/ 	.word	0x000000ff
        /*066c*/ 	.word	0x00038340
        /*0670*/ 	.short	0x0100
        /*0672*/ 	.byte	0x08
	.zero		1


	//   ....[98]....
        /*0674*/ 	.word	0x00000930
        /*0678*/ 	.word	0x000000ff
        /*067c*/ 	.word	0x00038188
        /*0680*/ 	.short	0x0100
        /*0682*/ 	.byte	0x08
	.zero		1


	//   ....[99]....
        /*0684*/ 	.word	0x00000940
        /*0688*/ 	.word	0x000000ff
        /*068c*/ 	.word	0x00038348
        /*0690*/ 	.short	0x0100
        /*0692*/ 	.byte	0x08
	.zero		1


	//   ....[100]....
        /*0694*/ 	.word	0x00000950
        /*0698*/ 	.word	0x000000ff
        /*069c*/ 	.word	0x00038190
        /*06a0*/ 	.short	0x0100
        /*06a2*/ 	.byte	0x08
	.zero		1


	//   ....[101]....
        /*06a4*/ 	.word	0x00000960
        /*06a8*/ 	.word	0x000000ff
        /*06ac*/ 	.word	0x00038350
        /*06b0*/ 	.short	0x0100
        /*06b2*/ 	.byte	0x08
	.zero		1


	//   ....[102]....
        /*06b4*/ 	.word	0x00000970
        /*06b8*/ 	.word	0x000000ff
        /*06bc*/ 	.word	0x00038198
        /*06c0*/ 	.short	0x0100
        /*06c2*/ 	.byte	0x08
	.zero		1


	//   ....[103]....
        /*06c4*/ 	.word	0x00000980
        /*06c8*/ 	.word	0x000000ff
        /*06cc*/ 	.word	0x00038358
        /*06d0*/ 	.short	0x0100
        /*06d2*/ 	.byte	0x08
	.zero		1


	//   ....[104]....
        /*06d4*/ 	.word	0x00000990
        /*06d8*/ 	.word	0x000000ff
        /*06dc*/ 	.word	0x000381a0
        /*06e0*/ 	.short	0x0100
        /*06e2*/ 	.byte	0x08
	.zero		1


	//   ....[105]....
        /*06e4*/ 	.word	0x000009a0
        /*06e8*/ 	.word	0x000000ff
        /*06ec*/ 	.word	0x00038360
        /*06f0*/ 	.short	0x0100
        /*06f2*/ 	.byte	0x08
	.zero		1


	//   ....[106]....
        /*06f4*/ 	.word	0x000009b0
        /*06f8*/ 	.word	0x000000ff
        /*06fc*/ 	.word	0x000381a8
        /*0700*/ 	.short	0x0100
        /*0702*/ 	.byte	0x08
	.zero		1


	//   ....[107]....
        /*0704*/ 	.word	0x000009c0
        /*0708*/ 	.word	0x000000ff
        /*070c*/ 	.word	0x00038368
        /*0710*/ 	.short	0x0100
        /*0712*/ 	.byte	0x08
	.zero		1


	//   ....[108]....
        /*0714*/ 	.word	0x000009d0
        /*0718*/ 	.word	0x000000ff
        /*071c*/ 	.word	0x000381b0
        /*0720*/ 	.short	0x0100
        /*0722*/ 	.byte	0x08
	.zero		1


	//   ....[109]....
        /*0724*/ 	.word	0x000009e0
        /*0728*/ 	.word	0x000000ff
        /*072c*/ 	.word	0x00038370
        /*0730*/ 	.short	0x0100
        /*0732*/ 	.byte	0x08
	.zero		1


	//   ....[110]....
        /*0734*/ 	.word	0x000009f0
        /*0738*/ 	.word	0x000000ff
        /*073c*/ 	.word	0x000381b8
        /*0740*/ 	.short	0x0100
        /*0742*/ 	.byte	0x08
	.zero		1


	//   ....[111]....
        /*0744*/ 	.word	0x00000a00
        /*0748*/ 	.word	0x000000ff
        /*074c*/ 	.word	0x00038378
        /*0750*/ 	.short	0x0100
        /*0752*/ 	.byte	0x08
	.zero		1


	//   ....[112]....
        /*0754*/ 	.word	0x000012a0
        /*0758*/ 	.word	0x0000000c
        /*075c*/ 	.word	0x00038000
        /*0760*/ 	.short	0x010a
        /*0762*/ 	.byte	0x3f
	.zero		1


	//   ....[113]....
        /*0764*/ 	.word	0x00001570
        /*0768*/ 	.word	0x0000000f
        /*076c*/ 	.word	0x00038000
        /*0770*/ 	.short	0x010a
        /*0772*/ 	.byte	0x3f
	.zero		1


	//   ....[114]....
        /*0774*/ 	.word	0x00001680
        /*0778*/ 	.word	0x0000000f
        /*077c*/ 	.word	0x00000000
        /*0780*/ 	.short	0x0101
        /*0782*/ 	.byte	0x3f
	.zero		1


	//   ....[115]....
        /*0784*/ 	.word	0x000018b0
        /*0788*/ 	.word	0x00000003
        /*078c*/ 	.word	0x00000000
        /*0790*/ 	.short	0x0101
        /*0792*/ 	.byte	0x3f
	.zero		1


	//   ....[116]....
        /*0794*/ 	.word	0x00004200
        /*0798*/ 	.word	0x00000015
        /*079c*/ 	.word	0x000381c0
        /*07a0*/ 	.short	0x010a
        /*07a2*/ 	.byte	0x3f
	.zero		1


	//   ....[117]....
        /*07a4*/ 	.word	0x000048d0
        /*07a8*/ 	.word	0x00000002
        /*07ac*/ 	.word	0x00000000
        /*07b0*/ 	.short	0x010a
        /*07b2*/ 	.byte	0x3f
	.zero		1


	//   ....[118]....
        /*07b4*/ 	.word	0x00004980
        /*07b8*/ 	.word	0x00000002
        /*07bc*/ 	.word	0x00000000
        /*07c0*/ 	.short	0x010a
        /*07c2*/ 	.byte	0x3f
	.zero		1


	//   ....[119]....
        /*07c4*/ 	.word	0x00004a30
        /*07c8*/ 	.word	0x00000002
        /*07cc*/ 	.word	0x00000000
        /*07d0*/ 	.short	0x010a
        /*07d2*/ 	.byte	0x3f
	.zero		1


	//   ....[120]....
        /*07d4*/ 	.word	0x00004ae0
        /*07d8*/ 	.word	0x00000002
        /*07dc*/ 	.word	0x00000000
        /*07e0*/ 	.short	0x010a
        /*07e2*/ 	.byte	0x3f
	.zero		1


	//   ....[121]....
        /*07e4*/ 	.word	0x00004b90
        /*07e8*/ 	.word	0x00000002
        /*07ec*/ 	.word	0x00000000
        /*07f0*/ 	.short	0x010a
        /*07f2*/ 	.byte	0x3f
	.zero		1


	//   ....[122]....
        /*07f4*/ 	.word	0x00004c40
        /*07f8*/ 	.word	0x00000002
        /*07fc*/ 	.word	0x00000000
        /*0800*/ 	.short	0x010a
        /*0802*/ 	.byte	0x3f
	.zero		1


	//   ....[123]....
        /*0804*/ 	.word	0x00004cf0
        /*0808*/ 	.word	0x00000002
        /*080c*/ 	.word	0x00000000
        /*0810*/ 	.short	0x010a
        /*0812*/ 	.byte	0x3f
	.zero		1


	//   ....[124]....
        /*0814*/ 	.word	0x00004da0
        /*0818*/ 	.word	0x00000002
        /*081c*/ 	.word	0x00000000
        /*0820*/ 	.short	0x010a
        /*0822*/ 	.byte	0x3f
	.zero		1


	//   ....[125]....
        /*0824*/ 	.word	0x00004e50
        /*0828*/ 	.word	0x00000002
        /*082c*/ 	.word	0x00000000
        /*0830*/ 	.short	0x010a
        /*0832*/ 	.byte	0x3f
	.zero		1


	//   ....[126]....
        /*0834*/ 	.word	0x00004f00
        /*0838*/ 	.word	0x00000002
        /*083c*/ 	.word	0x00000000
        /*0840*/ 	.short	0x010a
        /*0842*/ 	.byte	0x3f
	.zero		1


	//   ....[127]....
        /*0844*/ 	.word	0x00004fb0
        /*0848*/ 	.word	0x00000002
        /*084c*/ 	.word	0x00000000
        /*0850*/ 	.short	0x010a
        /*0852*/ 	.byte	0x3f
	.zero		1


	//   ....[128]....
        /*0854*/ 	.word	0x00005060
        /*0858*/ 	.word	0x00000002
        /*085c*/ 	.word	0x00000000
        /*0860*/ 	.short	0x010a
        /*0862*/ 	.byte	0x3f
	.zero		1


	//   ....[129]....
        /*0864*/ 	.word	0x00005110
        /*0868*/ 	.word	0x00000002
        /*086c*/ 	.word	0x00000000
        /*0870*/ 	.short	0x010a
        /*0872*/ 	.byte	0x3f
	.zero		1


	//   ....[130]....
        /*0874*/ 	.word	0x000051c0
        /*0878*/ 	.word	0x00000002
        /*087c*/ 	.word	0x00000000
        /*0880*/ 	.short	0x010a
        /*0882*/ 	.byte	0x3f
	.zero		1


	//   ....[131]....
        /*0884*/ 	.word	0x00005270
        /*0888*/ 	.word	0x00000002
        /*088c*/ 	.word	0x00000000
        /*0890*/ 	.short	0x010a
        /*0892*/ 	.byte	0x3f
	.zero		1


	//   ....[132]....
        /*0894*/ 	.word	0x00005320
        /*0898*/ 	.word	0x00000002
        /*089c*/ 	.word	0x00000000
        /*08a0*/ 	.short	0x010a
        /*08a2*/ 	.byte	0x3f
	.zero		1


	//   ....[133]....
        /*08a4*/ 	.word	0x000053d0
        /*08a8*/ 	.word	0x00000002
        /*08ac*/ 	.word	0x00000000
        /*08b0*/ 	.short	0x010a
        /*08b2*/ 	.byte	0x3f
	.zero		1


	//   ....[134]....
        /*08b4*/ 	.word	0x00005480
        /*08b8*/ 	.word	0x00000002
        /*08bc*/ 	.word	0x00000000
        /*08c0*/ 	.short	0x010a
        /*08c2*/ 	.byte	0x3f
	.zero		1


	//   ....[135]....
        /*08c4*/ 	.word	0x00005530
        /*08c8*/ 	.word	0x00000002
        /*08cc*/ 	.word	0x00000000
        /*08d0*/ 	.short	0x010a
        /*08d2*/ 	.byte	0x3f
	.zero		1


	//   ....[136]....
        /*08d4*/ 	.word	0x000055e0
        /*08d8*/ 	.word	0x00000002
        /*08dc*/ 	.word	0x00000000
        /*08e0*/ 	.short	0x010a
        /*08e2*/ 	.byte	0x3f
	.zero		1


	//   ....[137]....
        /*08e4*/ 	.word	0x00005690
        /*08e8*/ 	.word	0x00000002
        /*08ec*/ 	.word	0x00000000
        /*08f0*/ 	.short	0x010a
        /*08f2*/ 	.byte	0x3f
	.zero		1


	//   ....[138]....
        /*08f4*/ 	.word	0x00005740
        /*08f8*/ 	.word	0x00000002
        /*08fc*/ 	.word	0x00000000
        /*0900*/ 	.short	0x010a
        /*0902*/ 	.byte	0x3f
	.zero		1


	//   ....[139]....
        /*0904*/ 	.word	0x000057f0
        /*0908*/ 	.word	0x00000002
        /*090c*/ 	.word	0x00000000
        /*0910*/ 	.short	0x010a
        /*0912*/ 	.byte	0x3f
	.zero		1


	//   ....[140]....
        /*0914*/ 	.word	0x000058a0
        /*0918*/ 	.word	0x00000002
        /*091c*/ 	.word	0x00000000
        /*0920*/ 	.short	0x010a
        /*0922*/ 	.byte	0x3f
	.zero		1


	//   ....[141]....
        /*0924*/ 	.word	0x00005950
        /*0928*/ 	.word	0x00000002
        /*092c*/ 	.word	0x00000000
        /*0930*/ 	.short	0x010a
        /*0932*/ 	.byte	0x3f
	.zero		1


	//   ....[142]....
        /*0934*/ 	.word	0x00005a00
        /*0938*/ 	.word	0x00000002
        /*093c*/ 	.word	0x00000000
        /*0940*/ 	.short	0x010a
        /*0942*/ 	.byte	0x3f
	.zero		1


	//   ....[143]....
        /*0944*/ 	.word	0x00005ab0
        /*0948*/ 	.word	0x00000002
        /*094c*/ 	.word	0x00000000
        /*0950*/ 	.short	0x010a
        /*0952*/ 	.byte	0x3f
	.zero		1


	//   ....[144]....
        /*0954*/ 	.word	0x00005b60
        /*0958*/ 	.word	0x00000002
        /*095c*/ 	.word	0x00000000
        /*0960*/ 	.short	0x010a
        /*0962*/ 	.byte	0x3f
	.zero		1


	//   ....[145]....
        /*0964*/ 	.word	0x00005c10
        /*0968*/ 	.word	0x00000002
        /*096c*/ 	.word	0x00000000
        /*0970*/ 	.short	0x010a
        /*0972*/ 	.byte	0x3f
	.zero		1


	//   ....[146]....
        /*0974*/ 	.word	0x00005cc0
        /*0978*/ 	.word	0x00000002
        /*097c*/ 	.word	0x00000000
        /*0980*/ 	.short	0x010a
        /*0982*/ 	.byte	0x3f
	.zero		1


	//   ....[147]....
        /*0984*/ 	.word	0x00005d70
        /*0988*/ 	.word	0x00000002
        /*098c*/ 	.word	0x00000000
        /*0990*/ 	.short	0x010a
        /*0992*/ 	.byte	0x3f
	.zero		1


	//   ....[148]....
        /*0994*/ 	.word	0x00005e20
        /*0998*/ 	.word	0x00000002
        /*099c*/ 	.word	0x00000000
        /*09a0*/ 	.short	0x010a
        /*09a2*/ 	.byte	0x3f
	.zero		1


	//   ....[149]....
        /*09a4*/ 	.word	0x00005ed0
        /*09a8*/ 	.word	0x00000002
        /*09ac*/ 	.word	0x00000000
        /*09b0*/ 	.short	0x010a
        /*09b2*/ 	.byte	0x3f
	.zero		1


	//   ....[150]....
        /*09b4*/ 	.word	0x00005f80
        /*09b8*/ 	.word	0x00000002
        /*09bc*/ 	.word	0x00000000
        /*09c0*/ 	.short	0x010a
        /*09c2*/ 	.byte	0x3f
	.zero		1


	//   ....[151]....
        /*09c4*/ 	.word	0x00006030
        /*09c8*/ 	.word	0x00000002
        /*09cc*/ 	.word	0x00000000
        /*09d0*/ 	.short	0x010a
        /*09d2*/ 	.byte	0x3f
	.zero		1


	//   ....[152]....
        /*09d4*/ 	.word	0x000060e0
        /*09d8*/ 	.word	0x00000002
        /*09dc*/ 	.word	0x00000000
        /*09e0*/ 	.short	0x010a
        /*09e2*/ 	.byte	0x3f
	.zero		1


	//   ....[153]....
        /*09e4*/ 	.word	0x00006190
        /*09e8*/ 	.word	0x00000002
        /*09ec*/ 	.word	0x00000000
        /*09f0*/ 	.short	0x010a
        /*09f2*/ 	.byte	0x3f
	.zero		1


	//   ....[154]....
        /*09f4*/ 	.word	0x00006240
        /*09f8*/ 	.word	0x00000002
        /*09fc*/ 	.word	0x00000000
        /*0a00*/ 	.short	0x010a
        /*0a02*/ 	.byte	0x3f
	.zero		1


	//   ....[155]....
        /*0a04*/ 	.word	0x000062f0
        /*0a08*/ 	.word	0x00000002
        /*0a0c*/ 	.word	0x00000000
        /*0a10*/ 	.short	0x010a
        /*0a12*/ 	.byte	0x3f
	.zero		1


	//   ....[156]....
        /*0a14*/ 	.word	0x000063a0
        /*0a18*/ 	.word	0x00000002
        /*0a1c*/ 	.word	0x00000000
        /*0a20*/ 	.short	0x010a
        /*0a22*/ 	.byte	0x3f
	.zero		1


	//   ....[157]....
        /*0a24*/ 	.word	0x00006450
        /*0a28*/ 	.word	0x00000002
        /*0a2c*/ 	.word	0x00000000
        /*0a30*/ 	.short	0x010a
        /*0a32*/ 	.byte	0x3f
	.zero		1


	//   ....[158]....
        /*0a34*/ 	.word	0x00006500
        /*0a38*/ 	.word	0x00000002
        /*0a3c*/ 	.word	0x00000000
        /*0a40*/ 	.short	0x010a
        /*0a42*/ 	.byte	0x3f
	.zero		1


	//   ....[159]....
        /*0a44*/ 	.word	0x000065b0
        /*0a48*/ 	.word	0x00000002
        /*0a4c*/ 	.word	0x00000000
        /*0a50*/ 	.short	0x010a
        /*0a52*/ 	.byte	0x3f
	.zero		1


	//   ....[160]....
        /*0a54*/ 	.word	0x00006660
        /*0a58*/ 	.word	0x00000002
        /*0a5c*/ 	.word	0x00000000
        /*0a60*/ 	.short	0x010a
        /*0a62*/ 	.byte	0x3f
	.zero		1


	//   ....[161]....
        /*0a64*/ 	.word	0x00006710
        /*0a68*/ 	.word	0x00000002
        /*0a6c*/ 	.word	0x00000000
        /*0a70*/ 	.short	0x010a
        /*0a72*/ 	.byte	0x3f
	.zero		1


	//   ....[162]....
        /*0a74*/ 	.word	0x000067c0
        /*0a78*/ 	.word	0x00000002
        /*0a7c*/ 	.word	0x00000000
        /*0a80*/ 	.short	0x010a
        /*0a82*/ 	.byte	0x3f
	.zero		1


	//   ....[163]....
        /*0a84*/ 	.word	0x00006870
        /*0a88*/ 	.word	0x00000002
        /*0a8c*/ 	.word	0x00000000
        /*0a90*/ 	.short	0x010a
        /*0a92*/ 	.byte	0x3f
	.zero		1


	//   ....[164]....
        /*0a94*/ 	.word	0x00006920
        /*0a98*/ 	.word	0x00000002
        /*0a9c*/ 	.word	0x00000000
        /*0aa0*/ 	.short	0x010a
        /*0aa2*/ 	.byte	0x3f
	.zero		1


	//   ....[165]....
        /*0aa4*/ 	.word	0x000069d0
        /*0aa8*/ 	.word	0x00000002
        /*0aac*/ 	.word	0x00000000
        /*0ab0*/ 	.short	0x010a
        /*0ab2*/ 	.byte	0x3f
	.zero		1


	//   ....[166]....
        /*0ab4*/ 	.word	0x00006a80
        /*0ab8*/ 	.word	0x00000002
        /*0abc*/ 	.word	0x00000000
        /*0ac0*/ 	.short	0x010a
        /*0ac2*/ 	.byte	0x3f
	.zero		1


	//   ....[167]....
        /*0ac4*/ 	.word	0x00006b30
        /*0ac8*/ 	.word	0x00000002
        /*0acc*/ 	.word	0x00000000
        /*0ad0*/ 	.short	0x010a
        /*0ad2*/ 	.byte	0x3f
	.zero		1


	//   ....[168]....
        /*0ad4*/ 	.word	0x00006be0
        /*0ad8*/ 	.word	0x00000002
        /*0adc*/ 	.word	0x00000000
        /*0ae0*/ 	.short	0x010a
        /*0ae2*/ 	.byte	0x3f
	.zero		1


	//   ....[169]....
        /*0ae4*/ 	.word	0x00006c90
        /*0ae8*/ 	.word	0x00000002
        /*0aec*/ 	.word	0x00000000
        /*0af0*/ 	.short	0x010a
        /*0af2*/ 	.byte	0x3f
	.zero		1


	//   ....[170]....
        /*0af4*/ 	.word	0x00006d40
        /*0af8*/ 	.word	0x00000002
        /*0afc*/ 	.word	0x00000000
        /*0b00*/ 	.short	0x010a
        /*0b02*/ 	.byte	0x3f
	.zero		1


	//   ....[171]....
        /*0b04*/ 	.word	0x00006df0
        /*0b08*/ 	.word	0x00000002
        /*0b0c*/ 	.word	0x00000000
        /*0b10*/ 	.short	0x010a
        /*0b12*/ 	.byte	0x3f
	.zero		1


	//   ....[172]....
        /*0b14*/ 	.word	0x00006ea0
        /*0b18*/ 	.word	0x00000003
        /*0b1c*/ 	.word	0x00000000
        /*0b20*/ 	.short	0x010a
        /*0b22*/ 	.byte	0x3f
	.zero		1


	//----- nvinfo : EIATTR_NUM_MBARRIERS
	.align		4
.L_26:
        /*0b24*/ 	.byte	0x03, 0x38
        /*0b26*/ 	.short	0x0070


	//----- nvinfo : EIATTR_EXIT_INSTR_OFFSETS
	.align		4
        /*0b28*/ 	.byte	0x04, 0x1c
        /*0b2a*/ 	.short	(.L_28 - .L_27)


	//   ....[0]....
.L_27:
        /*0b2c*/ 	.word	0x000010d0


	//   ....[1]....
        /*0b30*/ 	.word	0x00001990


	//   ....[2]....
        /*0b34*/ 	.word	0x000036c0


	//   ....[3]....
        /*0b38*/ 	.word	0x000036e0


	//   ....[4]....
        /*0b3c*/ 	.word	0x00003fe0


	//   ....[5]....
        /*0b40*/ 	.word	0x00004000


	//   ....[6]....
        /*0b44*/ 	.word	0x00004020


	//   ....[7]....
        /*0b48*/ 	.word	0x000047c0


	//   ....[8]....
        /*0b4c*/ 	.word	0x00006ed0


	//----- nvinfo : EIATTR_MAX_THREADS
	.align		4
.L_28:
        /*0b50*/ 	.byte	0x04, 0x05
        /*0b52*/ 	.short	(.L_30 - .L_29)
.L_29:
        /*0b54*/ 	.word	0x00000100
        /*0b58*/ 	.word	0x00000001
        /*0b5c*/ 	.word	0x00000001


	//----- nvinfo : EIATTR_CRS_STACK_SIZE
	.align		4
.L_30:
        /*0b60*/ 	.byte	0x04, 0x1e
        /*0b62*/ 	.short	(.L_32 - .L_31)
.L_31:
        /*0b64*/ 	.word	0x00000000


	//----- nvinfo : EIATTR_CBANK_PARAM_SIZE
	.align		4
.L_32:
        /*0b68*/ 	.byte	0x03, 0x19
        /*0b6a*/ 	.short	0x03f0


	//----- nvinfo : EIATTR_PARAM_CBANK
	.align		4
        /*0b6c*/ 	.byte	0x04, 0x0a
        /*0b6e*/ 	.short	(.L_34 - .L_33)
	.align		4
.L_33:
        /*0b70*/ 	.word	index@(.nv.constant0._ZN7cutlass13device_kernelINS_4conv6kernel13ConvUniversalINS1_16ConvProblemShapeILNS1_8OperatorE0ELi2EEENS1_10collective14CollectiveConvINS1_46MainloopSm90TmaGmmaWarpSpecializedImplicitGemmILS5_0ELi56ELi2EN4cute5tupleIJNSA_1CILi2EEENSC_ILi1EEESE_EEENS1_36KernelImplicitTmaWarpSpecializedSm90ELi1EEENSB_IJNSC_ILi64EEESI_NSB_IJNSC_ILi32EEEEEEEEENS_12float_e4m3_tESM_NSA_8TiledMMAINSA_8MMA_AtomIJNSA_4SM904GMMA30MMA_64x64x32_F32E4M3E4M3_SS_TNILNSQ_7ScaleInE1ELSS_1EEEEEENSA_6LayoutINSB_IJSE_SE_SE_EEENSB_IJNSC_ILi0EEESX_SX_EEEEENSB_IJNSA_10UnderscoreES10_S10_EEEEENS7_6detail26Sm90ImplicitGemmTileTraitsINSA_20SM90_TMA_LOAD_IM2COLENSA_14ComposedLayoutINSA_7SwizzleILi1ELi4ELi3EEENSA_18smem_ptr_flag_bitsILi8EEENSV_INSB_IJNSB_IJNSC_ILi8EEES1B_EEENSB_IJSJ_SE_EEENSB_IJSE_NSC_ILi56EEEEEEEEENSB_IJNSB_IJSJ_NSC_ILi256EEEEEENSB_IJSE_SX_EEENSB_IJSX_NSC_ILi2048EEEEEEEEEEEEEvEENS14_INSA_23SM90_TMA_LOAD_MULTICASTES1O_vEEEENS_8epilogue10collective6detail29Sm90TmaWarpSpecializedAdapterINS1U_15DefaultEpilogueISM_NSB_IJNSB_IJlllEEESE_SX_EEES1Z_NS1T_6thread17LinearCombinationISM_Li1EffLNS20_9ScaleType4KindE0ELNS_15FloatRoundStyleE2ESM_EENS_4gemm15EpilogueDefaultEEEEEvvEEEEvNT_6ParamsE)
        /*0b74*/ 	.short	0x0210
        /*0b76*/ 	.short	0x03f0


	//----- nvinfo : EIATTR_SW_WAR
	.align		4
.L_34:
        /*0b78*/ 	.byte	0x04, 0x36
        /*0b7a*/ 	.short	(.L_36 - .L_35)
.L_35:
        /*0b7c*/ 	.word	0x00000008
.L_36:


//--------------------- .nv.callgraph             --------------------------
	.section	.nv.callgraph,"",@"SHT_CUDA_CALLGRAPH"
	.align	4
	.sectionentsize	8
	.align		4
        /*0000*/ 	.word	0x00000000
	.align		4
        /*0004*/ 	.word	0xffffffff
	.align		4
        /*0008*/ 	.word	0x00000000
	.align		4
        /*000c*/ 	.word	0xfffffffe
	.align		4
        /*0010*/ 	.word	0x00000000
	.align		4
        /*0014*/ 	.word	0xfffffffd
	.align		4
        /*0018*/ 	.word	0x00000000
	.align		4
        /*001c*/ 	.word	0xfffffffc


//--------------------- .nv.constant4             --------------------------
	.section	.nv.constant4,"a",@progbits
	.align	8
	.align		8
.nv.constant4:
        /*0000*/ 	.dword	_ZN39_INTERNAL_7b2883be_4_k_cu_a78f6686_26594cuda3std3__45__cpo5beginE
	.align		8
        /*0008*/ 	.dword	_ZN39_INTERNAL_7b2883be_4_k_cu_a78f6686_26594cuda3std3__45__cpo3endE
	.align		8
        /*0010*/ 	.dword	_ZN39_INTERNAL_7b2883be_4_k_cu_a78f6686_26594cuda3std3__45__cpo6cbeginE
	.align		8
        /*0018*/ 	.dword	_ZN39_INTERNAL_7b2883be_4_k_cu_a78f6686_26594cuda3std3__45__cpo4cendE
	.align		8
        /*0020*/ 	.dword	_ZN39_INTERNAL_7b2883be_4_k_cu_a78f6686_26594cuda3std3__441_GLOBAL__N__7b2883be_4_k_cu_a78f6686_26596ignoreE
	.align		8
        /*0028*/ 	.dword	_ZN39_INTERNAL_7b2883be_4_k_cu_a78f6686_26594cuda3std3__419piecewise_constructE
	.align		8
        /*0030*/ 	.dword	_ZN39_INTERNAL_7b2883be_4_k_cu_a78f6686_26594cuda3std3__48in_placeE
	.align		8
        /*0038*/ 	.dword	_ZN39_INTERNAL_7b2883be_4_k_cu_a78f6686_26594cuda3std6ranges3__45__cpo4swapE
	.align		8
        /*0040*/ 	.dword	_ZN39_INTERNAL_7b2883be_4_k_cu_a78f6686_26594cuda3std6ranges3__45__cpo9iter_moveE
	.align		8
        /*0048*/ 	.dword	_ZN39_INTERNAL_7b2883be_4_k_cu_a78f6686_26594cute7productE
	.align		8
        /*0050*/ 	.dword	_ZN39_INTERNAL_7b2883be_4_k_cu_a78f6686_26594cute1_E


//--------------------- .text._ZN7cutlass13device_kernelINS_4conv6kernel13ConvUniversalINS1_16ConvProblemShapeILNS1_8OperatorE0ELi2EEENS1_10collective14CollectiveConvINS1_46MainloopSm90TmaGmmaWarpSpecializedImplicitGemmILS5_0ELi56ELi2EN4cute5tupleIJNSA_1CILi2EEENSC_ILi1EEESE_EEENS1_36KernelImplicitTmaWarpSpecializedSm90ELi1EEENSB_IJNSC_ILi64EEESI_NSB_IJNSC_ILi32EEEEEEEEENS_12float_e4m3_tESM_NSA_8TiledMMAINSA_8MMA_AtomIJNSA_4SM904GMMA30MMA_64x64x32_F32E4M3E4M3_SS_TNILNSQ_7ScaleInE1ELSS_1EEEEEENSA_6LayoutINSB_IJSE_SE_SE_EEENSB_IJNSC_ILi0EEESX_SX_EEEEENSB_IJNSA_10UnderscoreES10_S10_EEEEENS7_6detail26Sm90ImplicitGemmTileTraitsINSA_20SM90_TMA_LOAD_IM2COLENSA_14ComposedLayoutINSA_7SwizzleILi1ELi4ELi3EEENSA_18smem_ptr_flag_bitsILi8EEENSV_INSB_IJNSB_IJNSC_ILi8EEES1B_EEENSB_IJSJ_SE_EEENSB_IJSE_NSC_ILi56EEEEEEEEENSB_IJNSB_IJSJ_NSC_ILi256EEEEEENSB_IJSE_SX_EEENSB_IJSX_NSC_ILi2048EEEEEEEEEEEEEvEENS14_INSA_23SM90_TMA_LOAD_MULTICASTES1O_vEEEENS_8epilogue10collective6detail29Sm90TmaWarpSpecializedAdapterINS1U_15DefaultEpilogueISM_NSB_IJNSB_IJlllEEESE_SX_EEES1Z_NS1T_6thread17LinearCombinationISM_Li1EffLNS20_9ScaleType4KindE0ELNS_15FloatRoundStyleE2ESM_EENS_4gemm15EpilogueDefaultEEEEEvvEEEEvNT_6ParamsE --------------------------
	.section	.text._ZN7cutlass13device_kernelINS_4conv6kernel13ConvUniversalINS1_16ConvProblemShapeILNS1_8OperatorE0ELi2EEENS1_10collective14CollectiveConvINS1_46MainloopSm90TmaGmmaWarpSpecializedImplicitGemmILS5_0ELi56ELi2EN4cute5tupleIJNSA_1CILi2EEENSC_ILi1EEESE_EEENS1_36KernelImplicitTmaWarpSpecializedSm90ELi1EEENSB_IJNSC_ILi64EEESI_NSB_IJNSC_ILi32EEEEEEEEENS_12float_e4m3_tESM_NSA_8TiledMMAINSA_8MMA_AtomIJNSA_4SM904GMMA30MMA_64x64x32_F32E4M3E4M3_SS_TNILNSQ_7ScaleInE1ELSS_1EEEEEENSA_6LayoutINSB_IJSE_SE_SE_EEENSB_IJNSC_ILi0EEESX_SX_EEEEENSB_IJNSA_10UnderscoreES10_S10_EEEEENS7_6detail26Sm90ImplicitGemmTileTraitsINSA_20SM90_TMA_LOAD_IM2COLENSA_14ComposedLayoutINSA_7SwizzleILi1ELi4ELi3EEENSA_18smem_ptr_flag_bitsILi8EEENSV_INSB_IJNSB_IJNSC_ILi8EEES1B_EEENSB_IJSJ_SE_EEENSB_IJSE_NSC_ILi56EEEEEEEEENSB_IJNSB_IJSJ_NSC_ILi256EEEEEENSB_IJSE_SX_EEENSB_IJSX_NSC_ILi2048EEEEEEEEEEEEEvEENS14_INSA_23SM90_TMA_LOAD_MULTICASTES1O_vEEEENS_8epilogue10collective6detail29Sm90TmaWarpSpecializedAdapterINS1U_15DefaultEpilogueISM_NSB_IJNSB_IJlllEEESE_SX_EEES1Z_NS1T_6thread17LinearCombinationISM_Li1EffLNS20_9ScaleType4KindE0ELNS_15FloatRoundStyleE2ESM_EENS_4gemm15EpilogueDefaultEEEEEvvEEEEvNT_6ParamsE,"ax",@progbits
	.align	128
.text._ZN7cutlass13device_kernelINS_4conv6kernel13ConvUniversalINS1_16ConvProblemShapeILNS1_8OperatorE0ELi2EEENS1_10collective14CollectiveConvINS1_46MainloopSm90TmaGmmaWarpSpecializedImplicitGemmILS5_0ELi56ELi2EN4cute5tupleIJNSA_1CILi2EEENSC_ILi1EEESE_EEENS1_36KernelImplicitTmaWarpSpecializedSm90ELi1EEENSB_IJNSC_ILi64EEESI_NSB_IJNSC_ILi32EEEEEEEEENS_12float_e4m3_tESM_NSA_8TiledMMAINSA_8MMA_AtomIJNSA_4SM904GMMA30MMA_64x64x32_F32E4M3E4M3_SS_TNILNSQ_7ScaleInE1ELSS_1EEEEEENSA_6LayoutINSB_IJSE_SE_SE_EEENSB_IJNSC_ILi0EEESX_SX_EEEEENSB_IJNSA_10UnderscoreES10_S10_EEEEENS7_6detail26Sm90ImplicitGemmTileTraitsINSA_20SM90_TMA_LOAD_IM2COLENSA_14ComposedLayoutINSA_7SwizzleILi1ELi4ELi3EEENSA_18smem_ptr_flag_bitsILi8EEENSV_INSB_IJNSB_IJNSC_ILi8EEES1B_EEENSB_IJSJ_SE_EEENSB_IJSE_NSC_ILi56EEEEEEEEENSB_IJNSB_IJSJ_NSC_ILi256EEEEEENSB_IJSE_SX_EEENSB_IJSX_NSC_ILi2048EEEEEEEEEEEEEvEENS14_INSA_23SM90_TMA_LOAD_MULTICASTES1O_vEEEENS_8epilogue10collective6detail29Sm90TmaWarpSpecializedAdapterINS1U_15DefaultEpilogueISM_NSB_IJNSB_IJlllEEESE_SX_EEES1Z_NS1T_6thread17LinearCombinationISM_Li1EffLNS20_9ScaleType4KindE0ELNS_15FloatRoundStyleE2ESM_EENS_4gemm15EpilogueDefaultEEEEEvvEEEEvNT_6ParamsE:
        .type           _ZN7cutlass13device_kernelINS_4conv6kernel13ConvUniversalINS1_16ConvProblemShapeILNS1_8OperatorE0ELi2EEENS1_10collective14CollectiveConvINS1_46MainloopSm90TmaGmmaWarpSpecializedImplicitGemmILS5_0ELi56ELi2EN4cute5tupleIJNSA_1CILi2EEENSC_ILi1EEESE_EEENS1_36KernelImplicitTmaWarpSpecializedSm90ELi1EEENSB_IJNSC_ILi64EEESI_NSB_IJNSC_ILi32EEEEEEEEENS_12float_e4m3_tESM_NSA_8TiledMMAINSA_8MMA_AtomIJNSA_4SM904GMMA30MMA_64x64x32_F32E4M3E4M3_SS_TNILNSQ_7ScaleInE1ELSS_1EEEEEENSA_6LayoutINSB_IJSE_SE_SE_EEENSB_IJNSC_ILi0EEESX_SX_EEEEENSB_IJNSA_10UnderscoreES10_S10_EEEEENS7_6detail26Sm90ImplicitGemmTileTraitsINSA_20SM90_TMA_LOAD_IM2COLENSA_14ComposedLayoutINSA_7SwizzleILi1ELi4ELi3EEENSA_18smem_ptr_flag_bitsILi8EEENSV_INSB_IJNSB_IJNSC_ILi8EEES1B_EEENSB_IJSJ_SE_EEENSB_IJSE_NSC_ILi56EEEEEEEEENSB_IJNSB_IJSJ_NSC_ILi256EEEEEENSB_IJSE_SX_EEENSB_IJSX_NSC_ILi2048EEEEEEEEEEEEEvEENS14_INSA_23SM90_TMA_LOAD_MULTICASTES1O_vEEEENS_8epilogue10collective6detail29Sm90TmaWarpSpecializedAdapterINS1U_15DefaultEpilogueISM_NSB_IJNSB_IJlllEEESE_SX_EEES1Z_NS1T_6thread17LinearCombinationISM_Li1EffLNS20_9ScaleType4KindE0ELNS_15FloatRoundStyleE2ESM_EENS_4gemm15EpilogueDefaultEEEEEvvEEEEvNT_6ParamsE,@function
        .size           _ZN7cutlass13device_kernelINS_4conv6kernel13ConvUniversalINS1_16ConvProblemShapeILNS1_8OperatorE0ELi2EEENS1_10collective14CollectiveConvINS1_46MainloopSm90TmaGmmaWarpSpecializedImplicitGemmILS5_0ELi56ELi2EN4cute5tupleIJNSA_1CILi2EEENSC_ILi1EEESE_EEENS1_36KernelImplicitTmaWarpSpecializedSm90ELi1EEENSB_IJNSC_ILi64EEESI_NSB_IJNSC_ILi32EEEEEEEEENS_12float_e4m3_tESM_NSA_8TiledMMAINSA_8MMA_AtomIJNSA_4SM904GMMA30MMA_64x64x32_F32E4M3E4M3_SS_TNILNSQ_7ScaleInE1ELSS_1EEEEEENSA_6LayoutINSB_IJSE_SE_SE_EEENSB_IJNSC_ILi0EEESX_SX_EEEEENSB_IJNSA_10UnderscoreES10_S10_EEEEENS7_6detail26Sm90ImplicitGemmTileTraitsINSA_20SM90_TMA_LOAD_IM2COLENSA_14ComposedLayoutINSA_7SwizzleILi1ELi4ELi3EEENSA_18smem_ptr_flag_bitsILi8EEENSV_INSB_IJNSB_IJNSC_ILi8EEES1B_EEENSB_IJSJ_SE_EEENSB_IJSE_NSC_ILi56EEEEEEEEENSB_IJNSB_IJSJ_NSC_ILi256EEEEEENSB_IJSE_SX_EEENSB_IJSX_NSC_ILi2048EEEEEEEEEEEEEvEENS14_INSA_23SM90_TMA_LOAD_MULTICASTES1O_vEEEENS_8epilogue10collective6detail29Sm90TmaWarpSpecializedAdapterINS1U_15DefaultEpilogueISM_NSB_IJNSB_IJlllEEESE_SX_EEES1Z_NS1T_6thread17LinearCombinationISM_Li1EffLNS20_9ScaleType4KindE0ELNS_15FloatRoundStyleE2ESM_EENS_4gemm15EpilogueDefaultEEEEEvvEEEEvNT_6ParamsE,(.L_x_156 - _ZN7cutlass13device_kernelINS_4conv6kernel13ConvUniversalINS1_16ConvProblemShapeILNS1_8OperatorE0ELi2EEENS1_10collective14CollectiveConvINS1_46MainloopSm90TmaGmmaWarpSpecializedImplicitGemmILS5_0ELi56ELi2EN4cute5tupleIJNSA_1CILi2EEENSC_ILi1EEESE_EEENS1_36KernelImplicitTmaWarpSpecializedSm90ELi1EEENSB_IJNSC_ILi64EEESI_NSB_IJNSC_ILi32EEEEEEEEENS_12float_e4m3_tESM_NSA_8TiledMMAINSA_8MMA_AtomIJNSA_4SM904GMMA30MMA_64x64x32_F32E4M3E4M3_SS_TNILNSQ_7ScaleInE1ELSS_1EEEEEENSA_6LayoutINSB_IJSE_SE_SE_EEENSB_IJNSC_ILi0EEESX_SX_EEEEENSB_IJNSA_10UnderscoreES10_S10_EEEEENS7_6detail26Sm90ImplicitGemmTileTraitsINSA_20SM90_TMA_LOAD_IM2COLENSA_14ComposedLayoutINSA_7SwizzleILi1ELi4ELi3EEENSA_18smem_ptr_flag_bitsILi8EEENSV_INSB_IJNSB_IJNSC_ILi8EEES1B_EEENSB_IJSJ_SE_EEENSB_IJSE_NSC_ILi56EEEEEEEEENSB_IJNSB_IJSJ_NSC_ILi256EEEEEENSB_IJSE_SX_EEENSB_IJSX_NSC_ILi2048EEEEEEEEEEEEEvEENS14_INSA_23SM90_TMA_LOAD_MULTICASTES1O_vEEEENS_8epilogue10collective6detail29Sm90TmaWarpSpecializedAdapterINS1U_15DefaultEpilogueISM_NSB_IJNSB_IJlllEEESE_SX_EEES1Z_NS1T_6thread17LinearCombinationISM_Li1EffLNS20_9ScaleType4KindE0ELNS_15FloatRoundStyleE2ESM_EENS_4gemm15EpilogueDefaultEEEEEvvEEEEvNT_6ParamsE)
        .other          _ZN7cutlass13device_kernelINS_4conv6kernel13ConvUniversalINS1_16ConvProblemShapeILNS1_8OperatorE0ELi2EEENS1_10collective14CollectiveConvINS1_46MainloopSm90TmaGmmaWarpSpecializedImplicitGemmILS5_0ELi56ELi2EN4cute5tupleIJNSA_1CILi2EEENSC_ILi1EEESE_EEENS1_36KernelImplicitTmaWarpSpecializedSm90ELi1EEENSB_IJNSC_ILi64EEESI_NSB_IJNSC_ILi32EEEEEEEEENS_12float_e4m3_tESM_NSA_8TiledMMAINSA_8MMA_AtomIJNSA_4SM904GMMA30MMA_64x64x32_F32E4M3E4M3_SS_TNILNSQ_7ScaleInE1ELSS_1EEEEEENSA_6LayoutINSB_IJSE_SE_SE_EEENSB_IJNSC_ILi0EEESX_SX_EEEEENSB_IJNSA_10UnderscoreES10_S10_EEEEENS7_6detail26Sm90ImplicitGemmTileTraitsINSA_20SM90_TMA_LOAD_IM2COLENSA_14ComposedLayoutINSA_7SwizzleILi1ELi4ELi3EEENSA_18smem_ptr_flag_bitsILi8EEENSV_INSB_IJNSB_IJNSC_ILi8EEES1B_EEENSB_IJSJ_SE_EEENSB_IJSE_NSC_ILi56EEEEEEEEENSB_IJNSB_IJSJ_NSC_ILi256EEEEEENSB_IJSE_SX_EEENSB_IJSX_NSC_ILi2048EEEEEEEEEEEEEvEENS14_INSA_23SM90_TMA_LOAD_MULTICASTES1O_vEEEENS_8epilogue10collective6detail29Sm90TmaWarpSpecializedAdapterINS1U_15DefaultEpilogueISM_NSB_IJNSB_IJlllEEESE_SX_EEES1Z_NS1T_6thread17LinearCombinationISM_Li1EffLNS20_9ScaleType4KindE0ELNS_15FloatRoundStyleE2ESM_EENS_4gemm15EpilogueDefaultEEEEEvvEEEEvNT_6ParamsE,@"STO_CUDA_ENTRY STV_DEFAULT"
_ZN7cutlass13device_kernelINS_4conv6kernel13ConvUniversalINS1_16ConvProblemShapeILNS1_8OperatorE0ELi2EEENS1_10collective14CollectiveConvINS1_46MainloopSm90TmaGmmaWarpSpecializedImplicitGemmILS5_0ELi56ELi2EN4cute5tupleIJNSA_1CILi2EEENSC_ILi1EEESE_EEENS1_36KernelImplicitTmaWarpSpecializedSm90ELi1EEENSB_IJNSC_ILi64EEESI_NSB_IJNSC_ILi32EEEEEEEEENS_12float_e4m3_tESM_NSA_8TiledMMAINSA_8MMA_AtomIJNSA_4SM904GMMA30MMA_64x64x32_F32E4M3E4M3_SS_TNILNSQ_7ScaleInE1ELSS_1EEEEEENSA_6LayoutINSB_IJSE_SE_SE_EEENSB_IJNSC_ILi0EEESX_SX_EEEEENSB_IJNSA_10UnderscoreES10_S10_EEEEENS7_6detail26Sm90ImplicitGemmTileTraitsINSA_20SM90_TMA_LOAD_IM2COLENSA_14ComposedLayoutINSA_7SwizzleILi1ELi4ELi3EEENSA_18smem_ptr_flag_bitsILi8EEENSV_INSB_IJNSB_IJNSC_ILi8EEES1B_EEENSB_IJSJ_SE_EEENSB_IJSE_NSC_ILi56EEEEEEEEENSB_IJNSB_IJSJ_NSC_ILi256EEEEEENSB_IJSE_SX_EEENSB_IJSX_NSC_ILi2048EEEEEEEEEEEEEvEENS14_INSA_23SM90_TMA_LOAD_MULTICASTES1O_vEEEENS_8epilogue10collective6detail29Sm90TmaWarpSpecializedAdapterINS1U_15DefaultEpilogueISM_NSB_IJNSB_IJlllEEESE_SX_EEES1Z_NS1T_6thread17LinearCombinationISM_Li1EffLNS20_9ScaleType4KindE0ELNS_15FloatRoundStyleE2ESM_EENS_4gemm15EpilogueDefaultEEEEEvvEEEEvNT_6ParamsE:
[----:B------:R-:W-:Y:S01]  /*0000*/  LDC R1, c[0x0][0x28] ;  /* 0x00000a00ff017b82 */ /* 0x000fe20000000800 */
[----:B------:R-:W0:Y:S01]  /*0010*/  S2R R9, SR_TID.X ;  /* 0x0000000000097919 */ /* 0x000e220000002100 */
[----:B------:R-:W-:Y:S01]  /*0020*/  ELECT P0, URZ, PT ;  /* 0x00000000003f782f */ /* 0x000fe20003800000 */
[----:B------:R-:W-:Y:S01]  /*0030*/  BSSY B0, `(.L_x_0) ;  /* 0x0000010000007945 */ /* 0x000fe20003800000 */
[----:B------:R-:W1:Y:S01]  /*0040*/  S2R R5, SR_CTAID.X ;  /* 0x0000000000057919 */ /* 0x000e620000002500 */
[--C-:B0-----:R-:W-:Y:S02]  /*0050*/  SHF.R.U32.HI R0, RZ, 0x5, R9.reuse ;  /* 0x00000005ff007819 */ /* 0x101fe40000011609 */
[----:B------:R-:W-:-:S03]  /*0060*/  SHF.R.U32.HI R12, RZ, 0x7, R9 ;  /* 0x00000007ff0c7819 */ /* 0x000fc60000011609 */
[----:B------:R-:W0:Y:S04]  /*0070*/  SHFL.IDX PT, R2, R0, RZ, 0x1f ;  /* 0x00001fff00027589 */ /* 0x000e2800000e0000 */
[----:B------:R-:W2:Y:S01]  /*0080*/  SHFL.IDX PT, R12, R12, RZ, 0x1f ;  /* 0x00001fff0c0c7589 */ /* 0x000ea200000e0000 */
[----:B0-----:R-:W-:-:S13]  /*0090*/  ISETP.NE.OR P0, PT, R2, RZ, !P0 ;  /* 0x000000ff0200720c */ /* 0x001fda0004705670 */
[----:B-12---:R-:W-:Y:S05]  /*00a0*/  @P0 BRA `(.L_x_1) ;  /* 0x0000000000200947 */ /* 0x006fea0003800000 */
[----:B------:R-:W-:Y:S02]  /*00b0*/  ULDC.64 UR4, c[0x0][0x198] ;  /* 0x0000660000047ab9 */ /* 0x000fe40000000a00 */
[----:B------:R-:W-:Y:S02]  /*00c0*/  UIADD3 UR6, UP0, UR4, 0xf0, URZ ;  /* 0x000000f004067890 */ /* 0x000fe4000ff1e03f */
[----:B------:R-:W-:Y:S02]  /*00d0*/  UIADD3 UR4, UP1, UR4, 0x1f0, URZ ;  /* 0x000001f004047890 */ /* 0x000fe4000ff3e03f */
[----:B------:R-:W-:Y:S02]  /*00e0*/  UIADD3.X UR7, URZ, UR5, URZ, UP0, !UPT ;  /* 0x000000053f077290 */ /* 0x000fe400087fe43f */
[----:B------:R-:W-:-:S07]  /*00f0*/  UIADD3.X UR5, URZ, UR5, URZ, UP1, !UPT ;  /* 0x000000053f057290 */ /* 0x000fce0008ffe43f */
[----:B------:R0:W-:Y:S02]  /*0100*/  UTMACCTL.PF [UR6] ;  /* 0x00000000060079b9 */ /* 0x0001e40008040000 */
[----:B------:R0:W-:Y:S02]  /*0110*/  UTMACCTL.PF [UR4] ;  /* 0x00000000040079b9 */ /* 0x0001e40008040000 */
[----:B0-----:R-:W-:Y:S01]  /*0120*/  NOP ;  /* 0x0000000000007918 */ /* 0x001fe20000000000 */
.L_x_1:
[----:B------:R-:W-:Y:S05]  /*0130*/  BSYNC B0 ;  /* 0x0000000000007941 */ /* 0x000fea0003800000 */
.L_x_0:
[----:B------:R-:W0:Y:S01]  /*0140*/  SHFL.IDX PT, R0, R0, RZ, 0x1f ;  /* 0x00001fff00007589 */ /* 0x000e2200000e0000 */
[----:B------:R-:W-:Y:S02]  /*0150*/  SHF.R.S32.HI R4, RZ, 0x1f, R9 ;  /* 0x0000001fff047819 */ /* 0x000fe40000011409 */
[----:B------:R-:W-:Y:S01]  /*0160*/  I2FP.F32.U32 R8, R5 ;  /* 0x0000000500087245 */ /* 0x000fe20000201000 */
[----:B------:R-:W1:Y:S01]  /*0170*/  S2R R11, SR_CTAID.Y ;  /* 0x00000000000b7919 */ /* 0x000e620000002600 */
[----:B------:R-:W-:-:S04]  /*0180*/  LEA.HI R4, R4, R9, RZ, 0x7 ;  /* 0x0000000904047211 */ /* 0x000fc800078f38ff */
[----:B------:R-:W-:-:S05]  /*0190*/  LOP3.LUT R4, R4, 0xffffff80, RZ, 0xc0, !PT ;  /* 0xffffff8004047812 */ /* 0x000fca00078ec0ff */
[----:B------:R-:W-:-:S05]  /*01a0*/  IMAD.IADD R13, R9, 0x1, -R4 ;  /* 0x00000001090d7824 */ /* 0x000fca00078e0a04 */
[----:B------:R-:W-:-:S04]  /*01b0*/  SHF.R.S32.HI R4, RZ, 0x1f, R13 ;  /* 0x0000001fff047819 */ /* 0x000fc8000001140d */
[----:B------:R-:W-:Y:S02]  /*01c0*/  LEA.HI R3, R4, R13, RZ, 0x3 ;  /* 0x0000000d04037211 */ /* 0x000fe400078f18ff */
[----:B0-----:R-:W-:Y:S02]  /*01d0*/  ISETP.NE.AND P0, PT, R0, RZ, PT ;  /* 0x000000ff0000720c */ /* 0x001fe40003f05270 */
[--C-:B------:R-:W-:Y:S02]  /*01e0*/  SHF.R.S32.HI R6, RZ, 0x3, R3.reuse ;  /* 0x00000003ff067819 */ /* 0x100fe40000011403 */
[----:B------:R-:W-:Y:S02]  /*01f0*/  SHF.R.S32.HI R3, RZ, 0x1f, R3 ;  /* 0x0000001fff037819 */ /* 0x000fe40000011403 */
[----:B------:R-:W-:-:S07]  /*0200*/  SHF.R.S32.HI R7, RZ, 0x1f, R0 ;  /* 0x0000001fff077819 */ /* 0x000fce0000011400 */
[----:B-1----:R-:W-:Y:S05]  /*0210*/  @P0 BRA `(.L_x_2) ;  /* 0x0000000800040947 */ /* 0x002fea0003800000 */
[----:B------:R-:W-:Y:S01]  /*0220*/  ELECT P0, URZ, PT ;  /* 0x00000000003f782f */ /* 0x000fe20003800000 */
[----:B------:R-:W-:-:S12]  /*0230*/  BSSY B0, `(.L_x_2) ;  /* 0x000007f000007945 */ /* 0x000fd80003800000 */
[----:B------:R-:W-:Y:S05]  /*0240*/  @!P0 BRA `(.L_x_3) ;  /* 0x0000000400f48947 */ /* 0x000fea0003800000 */
[----:B------:R-:W0:Y:S01]  /*0250*/  S2UR UR8, SR_CgaCtaId ;  /* 0x00000000000879c3 */ /* 0x000e220000008800 */
[----:B------:R-:W-:Y:S01]  /*0260*/  UMOV UR4, 0x400 ;  /* 0x0000040000047882 */ /* 0x000fe20000000000 */
[----:B------:R-:W-:Y:S01]  /*0270*/  UMOV UR5, 0x1 ;  /* 0x0000000100057882 */ /* 0x000fe20000000000 */
[----:B------:R-:W-:Y:S02]  /*0280*/  UMOV UR6, 0x2 ;  /* 0x0000000200067882 */ /* 0x000fe40000000000 */
[----:B------:R-:W-:-:S04]  /*0290*/  UIADD3 UR6, -UR6, 0x100000, URZ ;  /* 0x0010000006067890 */ /* 0x000fc8000fffe13f */
[----:B------:R-:W-:Y:S02]  /*02a0*/  USHF.L.U32 UR7, UR6, 0xb, URZ ;  /* 0x0000000b06077899 */ /* 0x000fe4000800063f */
[----:B------:R-:W-:Y:S02]  /*02b0*/  USHF.L.U32 UR6, UR6, 0x1, URZ ;  /* 0x0000000106067899 */ /* 0x000fe4000800063f */
[----:B0-----:R-:W-:Y:S02]  /*02c0*/  ULEA UR8, UR8, UR4, 0x18 ;  /* 0x0000000408087291 */ /* 0x001fe4000f8ec03f */
[----:B------:R-:W-:-:S04]  /*02d0*/  UIADD3 UR4, -UR5, 0x100000, URZ ;  /* 0x0010000005047890 */ /* 0x000fc8000fffe13f */
[----:B------:R-:W-:Y:S02]  /*02e0*/  USHF.L.U32 UR5, UR4, 0xb, URZ ;  /* 0x0000000b04057899 */ /* 0x000fe4000800063f */
[----:B------:R-:W-:Y:S01]  /*02f0*/  USHF.L.U32 UR4, UR4, 0x1, URZ ;  /* 0x0000000104047899 */ /* 0x000fe2000800063f */
[----:B------:R-:W0:Y:S11]  /*0300*/  FENCE.VIEW.ASYNC.S ;  /* 0x00000000000073c6 */ /* 0x000e360000000000 */
[----:B0-----:R0:W1:Y:S01]  /*0310*/  SYNCS.EXCH.64 URZ, [UR8+0x38000], UR4 ;  /* 0x03800004083f75b2 */ /* 0x0010620008000100 */
[----:B------:R0:W2:Y:S01]  /*0320*/  SYNCS.EXCH.64 URZ, [UR8+0x381c0], UR6 ;  /* 0x0381c006083f75b2 */ /* 0x0000a20008000100 */
[----:B------:R0:W3:Y:S01]  /*0330*/  SYNCS.EXCH.64 URZ, [UR8+0x38008], UR4 ;  /* 0x03800804083f75b2 */ /* 0x0000e20008000100 */
[----:B------:R0:W4:Y:S01]  /*0340*/  SYNCS.EXCH.64 URZ, [UR8+0x381c8], UR6 ;  /* 0x0381c806083f75b2 */ /* 0x0001220008000100 */
[----:B------:R0:W0:Y:S01]  /*0350*/  SYNCS.EXCH.64 URZ, [UR8+0x38010], UR4 ;  /* 0x03801004083f75b2 */ /* 0x0000220008000100 */
        /* <DEDUP_REMOVED lines=107> */
[----:B-1234-:R-:W-:Y:S01]  /*0a10*/  NOP ;  /* 0x0000000000007918 */ /* 0x01efe20000000000 */
.L_x_3:
[----:B0-----:R-:W-:Y:S05]  /*0a20*/  BSYNC B0 ;  /* 0x0000000000007941 */ /* 0x001fea0003800000 */
.L_x_2:
[----:B------:R-:W-:Y:S01]  /*0a30*/  ULDC UR4, c[0x0][0x150] ;  /* 0x0000540000047ab9 */ /* 0x000fe20000000800 */
[----:B------:R-:W-:Y:S01]  /*0a40*/  LEA.HI R3, R3, R6, RZ, 0x2 ;  /* 0x0000000603037211 */ /* 0x000fe200078f10ff */
[----:B------:R-:W-:Y:S01]  /*0a50*/  FMUL R8, R8, UR4 ;  /* 0x0000000408087c20 */ /* 0x000fe20008400000 */
[----:B------:R-:W-:Y:S01]  /*0a60*/  LEA.HI R7, R7, R0, RZ, 0x2 ;  /* 0x0000000007077211 */ /* 0x000fe200078f10ff */
[----:B------:R-:W-:Y:S01]  /*0a70*/  ULDC UR4, c[0x0][0x154] ;  /* 0x0000550000047ab9 */ /* 0x000fe20000000800 */
[----:B------:R-:W-:Y:S01]  /*0a80*/  LOP3.LUT R3, R3, 0xfffffffc, RZ, 0xc0, !PT ;  /* 0xfffffffc03037812 */ /* 0x000fe200078ec0ff */
[----:B------:R-:W0:Y:S01]  /*0a90*/  LDC R14, c[0x0][0x140] ;  /* 0x00005000ff0e7b82 */ /* 0x000e220000000800 */
[----:B------:R-:W-:Y:S01]  /*0aa0*/  LOP3.LUT R7, R7, 0x3ffffffc, RZ, 0xc0, !PT ;  /* 0x3ffffffc07077812 */ /* 0x000fe200078ec0ff */
[----:B------:R-:W1:Y:S01]  /*0ab0*/  F2I.U32.TRUNC.NTZ R8, R8 ;  /* 0x0000000800087305 */ /* 0x000e62000020f000 */
[----:B------:R-:W-:Y:S01]  /*0ac0*/  LOP3.LUT P0, RZ, R13, 0x7, RZ, 0xc0, !PT ;  /* 0x000000070dff7812 */ /* 0x000fe2000780c0ff */
[----:B------:R-:W-:Y:S01]  /*0ad0*/  IMAD.IADD R3, R6, 0x1, -R3 ;  /* 0x0000000106037824 */ /* 0x000fe200078e0a03 */
[----:B------:R-:W-:Y:S01]  /*0ae0*/  I2FP.F32.U32 R6, R11 ;  /* 0x0000000b00067245 */ /* 0x000fe20000201000 */
[----:B------:R-:W-:Y:S01]  /*0af0*/  IMAD.IADD R0, R0, 0x1, -R7 ;  /* 0x0000000100007824 */ /* 0x000fe200078e0a07 */
[----:B------:R-:W-:Y:S01]  /*0b00*/  ISETP.NE.AND P3, PT, R12, 0x1, PT ;  /* 0x000000010c00780c */ /* 0x000fe20003f65270 */
[----:B------:R-:W-:Y:S01]  /*0b10*/  NOP ;  /* 0x0000000000007918 */ /* 0x000fe20000000000 */
[----:B------:R-:W-:Y:S01]  /*0b20*/  NOP ;  /* 0x0000000000007918 */ /* 0x000fe20000000000 */
[----:B------:R-:W-:-:S02]  /*0b30*/  IMAD R0, R0, 0x4, R3 ;  /* 0x0000000400007824 */ /* 0x000fc400078e0203 */
[----:B------:R-:W-:Y:S01]  /*0b40*/  FMUL R10, R6, UR4 ;  /* 0x00000004060a7c20 */ /* 0x000fe20008400000 */
[----:B------:R-:W-:Y:S01]  /*0b50*/  ULDC UR4, c[0x0][0x144] ;  /* 0x0000510000047ab9 */ /* 0x000fe20000000800 */
[C---:B------:R-:W-:Y:S01]  /*0b60*/  IMAD.SHL.U32 R7, R0.reuse, 0x4, RZ ;  /* 0x0000000400077824 */ /* 0x040fe200078e00ff */
[----:B------:R-:W-:Y:S01]  /*0b70*/  LEA.HI R3, R0, R0, RZ, 0x1 ;  /* 0x0000000000037211 */ /* 0x000fe200078f08ff */
[----:B-1----:R-:W-:Y:S02]  /*0b80*/  IMAD.MOV R6, RZ, RZ, -R8 ;  /* 0x000000ffff067224 */ /* 0x002fe400078e0a08 */
[----:B------:R-:W1:Y:S01]  /*0b90*/  F2I.U32.TRUNC.NTZ R10, R10 ;  /* 0x0000000a000a7305 */ /* 0x000e62000020f000 */
[----:B------:R-:W-:Y:S01]  /*0ba0*/  LOP3.LUT R3, R3, 0xfffffffe, RZ, 0xc0, !PT ;  /* 0xfffffffe03037812 */ /* 0x000fe200078ec0ff */
[----:B------:R-:W-:Y:S01]  /*0bb0*/  IMAD R6, R6, UR4, R5 ;  /* 0x0000000406067c24 */ /* 0x000fe2000f8e0205 */
[----:B------:R-:W-:-:S03]  /*0bc0*/  ULDC UR4, c[0x0][0x148] ;  /* 0x0000520000047ab9 */ /* 0x000fc60000000800 */
[----:B------:R-:W-:Y:S01]  /*0bd0*/  IMAD.IADD R3, R0, 0x1, -R3 ;  /* 0x0000000100037824 */ /* 0x000fe200078e0a03 */
[----:B0-----:R-:W-:-:S04]  /*0be0*/  ISETP.EQ.U32.AND P1, PT, R14, 0x1, PT ;  /* 0x000000010e00780c */ /* 0x001fc80003f22070 */
[----:B------:R-:W-:Y:S02]  /*0bf0*/  ISETP.NE.AND P4, PT, R3, R6, PT ;  /* 0x000000060300720c */ /* 0x000fe40003f85270 */
[----:B------:R-:W-:Y:S02]  /*0c00*/  SHF.R.S32.HI R3, RZ, 0x1f, R2 ;  /* 0x0000001fff037819 */ /* 0x000fe40000011402 */
[----:B------:R-:W-:Y:S01]  /*0c10*/  LOP3.LUT R6, R0, 0xc, R7, 0x78, !PT ;  /* 0x0000000c00067812 */ /* 0x000fe200078e7807 */
[----:B-1----:R-:W-:Y:S01]  /*0c20*/  IMAD.MOV R8, RZ, RZ, -R10 ;  /* 0x000000ffff087224 */ /* 0x002fe200078e0a0a */
[----:B------:R-:W-:Y:S02]  /*0c30*/  LEA.HI R3, R3, R2, RZ, 0x2 ;  /* 0x0000000203037211 */ /* 0x000fe400078f10ff */
[----:B------:R-:W-:Y:S01]  /*0c40*/  ISETP.LT.U32.AND P0, PT, R6, 0x2, !P0 ;  /* 0x000000020600780c */ /* 0x000fe20004701070 */
[----:B------:R-:W-:Y:S01]  /*0c50*/  IMAD R7, R8, UR4, R11 ;  /* 0x0000000408077c24 */ /* 0x000fe2000f8e020b */
[----:B------:R-:W-:Y:S01]  /*0c60*/  LOP3.LUT R3, R3, 0xfffffffc, RZ, 0xc0, !PT ;  /* 0xfffffffc03037812 */ /* 0x000fe200078ec0ff */
[----:B------:R-:W-:-:S02]  /*0c70*/  IMAD.MOV.U32 R8, RZ, RZ, 0x1 ;  /* 0x00000001ff087424 */ /* 0x000fc400078e00ff */
[----:B------:R-:W-:Y:S02]  /*0c80*/  @P4 LEA.HI R0, R6, R6, RZ, 0x1 ;  /* 0x0000000606004211 */ /* 0x000fe400078f08ff */
[----:B------:R-:W-:Y:S01]  /*0c90*/  IMAD.IADD R17, R2, 0x1, -R3 ;  /* 0x0000000102117824 */ /* 0x000fe200078e0a03 */
[----:B------:R-:W-:Y:S02]  /*0ca0*/  SEL R3, RZ, 0x1, !P0 ;  /* 0x00000001ff037807 */ /* 0x000fe40004000000 */
[----:B------:R-:W-:Y:S02]  /*0cb0*/  @P4 SHF.R.S32.HI R0, RZ, 0x1, R0 ;  /* 0x00000001ff004819 */ /* 0x000fe40000011400 */
[----:B------:R-:W-:Y:S02]  /*0cc0*/  LOP3.LUT P2, RZ, R12, R17, RZ, 0xfc, !PT ;  /* 0x000000110cff7212 */ /* 0x000fe4000784fcff */
[----:B------:R-:W-:Y:S02]  /*0cd0*/  @P4 ISETP.NE.AND P5, PT, R0, R7, PT ;  /* 0x000000070000420c */ /* 0x000fe40003fa5270 */
[----:B------:R-:W-:-:S02]  /*0ce0*/  SEL R7, RZ, 0x1, P2 ;  /* 0x00000001ff077807 */ /* 0x000fc40001000000 */
[----:B------:R-:W-:Y:S02]  /*0cf0*/  @P4 SEL R8, RZ, 0x1, P5 ;  /* 0x00000001ff084807 */ /* 0x000fe40002800000 */
[----:B------:R-:W-:Y:S02]  /*0d00*/  SEL R7, R7, 0x2, P3 ;  /* 0x0000000207077807 */ /* 0x000fe40001800000 */
[----:B------:R-:W-:Y:S01]  /*0d10*/  LOP3.LUT R8, R8, R3, RZ, 0xc0, !PT ;  /* 0x0000000308087212 */ /* 0x000fe200078ec0ff */
[----:B------:R-:W-:Y:S06]  /*0d20*/  @!P1 BRA `(.L_x_4) ;  /* 0x0000000000089947 */ /* 0x000fec0003800000 */
[----:B------:R-:W-:Y:S01]  /*0d30*/  UCGABAR_ARV ;  /* 0x00000000000079c7 */ /* 0x000fe20008000000 */
[----:B------:R-:W-:Y:S05]  /*0d40*/  BRA `(.L_x_5) ;  /* 0x0000000000047947 */ /* 0x000fea0003800000 */
.L_x_4:
[----:B------:R-:W-:Y:S01]  /*0d50*/  NOP ;  /* 0x0000000000007918 */ /* 0x000fe20000000000 */
.L_x_5:
[----:B------:R-:W-:Y:S01]  /*0d60*/  ULDC.64 UR4, c[0x0][0x598] ;  /* 0x0001660000047ab9 */ /* 0x000fe20000000a00 */
[----:B------:R-:W-:Y:S01]  /*0d70*/  ULDC.64 UR12, c[0x0][0x208] ;  /* 0x00008200000c7ab9 */ /* 0x000fe20000000a00 */
[----:B------:R-:W-:-:S04]  /*0d80*/  ISETP.NE.U32.AND P0, PT, RZ, UR4, PT ;  /* 0x00000004ff007c0c */ /* 0x000fc8000bf05070 */
[----:B------:R-:W-:-:S13]  /*0d90*/  ISETP.NE.AND.EX P0, PT, RZ, UR5, PT, P0 ;  /* 0x00000005ff007c0c */ /* 0x000fda000bf05300 */
[----:B------:R-:W-:Y:S05]  /*0da0*/  @!P0 BRA `(.L_x_6) ;  /* 0x00000000001c8947 */ /* 0x000fea0003800000 */
[----:B------:R-:W0:Y:S02]  /*0db0*/  LDC.64 R2, c[0x0][0x598] ;  /* 0x00016600ff027b82 */ /* 0x000e240000000a00 */
[----:B0-----:R-:W2:Y:S02]  /*0dc0*/  LDG.E.64 R2, desc[UR12][R2.64] ;  /* 0x0000000c02027981 */ /* 0x001ea4000c1e1b00 */
[----:B--2---:R-:W-:-:S04]  /*0dd0*/  ISETP.NE.U32.AND P0, PT, R2, RZ, PT ;  /* 0x000000ff0200720c */ /* 0x004fc80003f05070 */
[----:B------:R-:W-:-:S13]  /*0de0*/  ISETP.NE.AND.EX P0, PT, R3, RZ, PT, P0 ;  /* 0x000000ff0300720c */ /* 0x000fda0003f05300 */
[----:B------:R-:W-:Y:S05]  /*0df0*/  @!P0 BRA `(.L_x_6) ;  /* 0x0000000000088947 */ /* 0x000fea0003800000 */
[----:B------:R0:W5:Y:S01]  /*0e00*/  LD.E R0, desc[UR12][R2.64] ;  /* 0x0000000c02007980 */ /* 0x000162000c101900 */
[----:B------:R-:W-:Y:S05]  /*0e10*/  BRA `(.L_x_7) ;  /* 0x0000000000207947 */ /* 0x000fea0003800000 */
.L_x_6:
[----:B------:R-:W-:Y:S02]  /*0e20*/  ULDC.64 UR4, c[0x0][0x588] ;  /* 0x0001620000047ab9 */ /* 0x000fe40000000a00 */
[----:B------:R-:W-:-:S04]  /*0e30*/  ISETP.NE.U32.AND P0, PT, RZ, UR4, PT ;  /* 0x00000004ff007c0c */ /* 0x000fc8000bf05070 */
[----:B------:R-:W-:-:S13]  /*0e40*/  ISETP.NE.AND.EX P0, PT, RZ, UR5, PT, P0 ;  /* 0x00000005ff007c0c */ /* 0x000fda000bf05300 */
[----:B------:R-:W-:Y:S05]  /*0e50*/  @!P0 BRA `(.L_x_8) ;  /* 0x00000000000c8947 */ /* 0x000fea0003800000 */
[----:B------:R-:W0:Y:S02]  /*0e60*/  LDC.64 R2, c[0x0][0x588] ;  /* 0x00016200ff027b82 */ /* 0x000e240000000a00 */
[----:B0-----:R1:W5:Y:S01]  /*0e70*/  LDG.E R0, desc[UR12][R2.64] ;  /* 0x0000000c02007981 */ /* 0x001362000c1e1900 */
[----:B------:R-:W-:Y:S05]  /*0e80*/  BRA `(.L_x_7) ;  /* 0x0000000000047947 */ /* 0x000fea0003800000 */
.L_x_8:
[----:B------:R-:W2:Y:S02]  /*0e90*/  LDC R0, c[0x0][0x580] ;  /* 0x00016000ff007b82 */ /* 0x000ea40000000800 */
.L_x_7:
[----:B------:R-:W-:Y:S02]  /*0ea0*/  ULDC.64 UR4, c[0x0][0x5a0] ;  /* 0x0001680000047ab9 */ /* 0x000fe40000000a00 */
[----:B------:R-:W-:-:S04]  /*0eb0*/  ISETP.NE.U32.AND P0, PT, RZ, UR4, PT ;  /* 0x00000004ff007c0c */ /* 0x000fc8000bf05070 */
[----:B------:R-:W-:-:S13]  /*0ec0*/  ISETP.NE.AND.EX P0, PT, RZ, UR5, PT, P0 ;  /* 0x00000005ff007c0c */ /* 0x000fda000bf05300 */
[----:B------:R-:W-:Y:S05]  /*0ed0*/  @!P0 BRA `(.L_x_9) ;  /* 0x00000000001c8947 */ /* 0x000fea0003800000 */
[----:B01----:R-:W0:Y:S02]  /*0ee0*/  LDC.64 R2, c[0x0][0x5a0] ;  /* 0x00016800ff027b82 */ /* 0x003e240000000a00 */
[----:B0-----:R-:W3:Y:S02]  /*0ef0*/  LDG.E.64 R2, desc[UR12][R2.64] ;  /* 0x0000000c02027981 */ /* 0x001ee4000c1e1b00 */
[----:B---3--:R-:W-:-:S04]  /*0f00*/  ISETP.NE.U32.AND P0, PT, R2, RZ, PT ;  /* 0x000000ff0200720c */ /* 0x008fc80003f05070 */
[----:B------:R-:W-:-:S13]  /*0f10*/  ISETP.NE.AND.EX P0, PT, R3, RZ, PT, P0 ;  /* 0x000000ff0300720c */ /* 0x000fda0003f05300 */
[----:B------:R-:W-:Y:S05]  /*0f20*/  @!P0 BRA `(.L_x_9) ;  /* 0x0000000000088947 */ /* 0x000fea0003800000 */
[----:B------:R0:W5:Y:S01]  /*0f30*/  LD.E R10, desc[UR12][R2.64] ;  /* 0x0000000c020a7980 */ /* 0x000162000c101900 */
[----:B------:R-:W-:Y:S05]  /*0f40*/  BRA `(.L_x_10) ;  /* 0x0000000000207947 */ /* 0x000fea0003800000 */
.L_x_9:
[----:B------:R-:W-:Y:S02]  /*0f50*/  ULDC.64 UR4, c[0x0][0x590] ;  /* 0x0001640000047ab9 */ /* 0x000fe40000000a00 */
[----:B------:R-:W-:-:S04]  /*0f60*/  ISETP.NE.U32.AND P0, PT, RZ, UR4, PT ;  /* 0x00000004ff007c0c */ /* 0x000fc8000bf05070 */
[----:B------:R-:W-:-:S13]  /*0f70*/  ISETP.NE.AND.EX P0, PT, RZ, UR5, PT, P0 ;  /* 0x00000005ff007c0c */ /* 0x000fda000bf05300 */
[----:B------:R-:W-:Y:S05]  /*0f80*/  @!P0 BRA `(.L_x_11) ;  /* 0x00000000000c8947 */ /* 0x000fea0003800000 */
[----:B01----:R-:W0:Y:S02]  /*0f90*/  LDC.64 R2, c[0x0][0x590] ;  /* 0x00016400ff027b82 */ /* 0x003e240000000a00 */
[----:B0-----:R1:W5:Y:S01]  /*0fa0*/  LDG.E R10, desc[UR12][R2.64] ;  /* 0x0000000c020a7981 */ /* 0x001362000c1e1900 */
[----:B------:R-:W-:Y:S05]  /*0fb0*/  BRA `(.L_x_10) ;  /* 0x0000000000047947 */ /* 0x000fea0003800000 */
.L_x_11:
[----:B------:R-:W3:Y:S02]  /*0fc0*/  LDC R10, c[0x0][0x584] ;  /* 0x00016100ff0a7b82 */ /* 0x000ee40000000800 */
.L_x_10:
[----:B------:R-:W4:Y:S08]  /*0fd0*/  LDC R14, c[0x0][0x3c4] ;  /* 0x0000f100ff0e7b82 */ /* 0x000f300000000800 */
[----:B01----:R-:W0:Y:S01]  /*0fe0*/  LDC.64 R2, c[0x0][0x3c8] ;  /* 0x0000f200ff027b82 */ /* 0x003e220000000a00 */
[----:B----4-:R-:W-:-:S05]  /*0ff0*/  VIADD R14, R14, 0x1f ;  /* 0x0000001f0e0e7836 */ /* 0x010fca0000000000 */
[----:B------:R-:W-:-:S04]  /*1000*/  SHF.R.S32.HI R15, RZ, 0x1f, R14 ;  /* 0x0000001fff0f7819 */ /* 0x000fc8000001140e */
[----:B------:R-:W-:-:S04]  /*1010*/  LEA.HI R15, R15, R14, RZ, 0x5 ;  /* 0x0000000e0f0f7211 */ /* 0x000fc800078f28ff */
[----:B------:R-:W-:-:S05]  /*1020*/  SHF.R.S32.HI R15, RZ, 0x5, R15 ;  /* 0x00000005ff0f7819 */ /* 0x000fca000001140f */
[----:B0-----:R-:W-:-:S04]  /*1030*/  IMAD R14, R15, R2, RZ ;  /* 0x000000020f0e7224 */ /* 0x001fc800078e02ff */
[----:B------:R-:W-:Y:S01]  /*1040*/  IMAD R14, R14, R3, RZ ;  /* 0x000000030e0e7224 */ /* 0x000fe200078e02ff */
[----:B------:R-:W-:Y:S06]  /*1050*/  @!P1 BRA `(.L_x_12) ;  /* 0x00000000000c9947 */ /* 0x000fec0003800000 */
[----:B------:R-:W-:Y:S01]  /*1060*/  UCGABAR_WAIT ;  /* 0x0000000000007dc7 */ /* 0x000fe20008000000 */
[----:B------:R-:W-:Y:S01]  /*1070*/  CCTL.IVALL ;  /* 0x00000000ff00798f */ /* 0x000fe20002000000 */
[----:B------:R-:W-:Y:S05]  /*1080*/  BRA `(.L_x_13) ;  /* 0x0000000000047947 */ /* 0x000fea0003800000 */
.L_x_12:
[----:B------:R-:W-:Y:S06]  /*1090*/  BAR.SYNC.DEFER_BLOCKING 0x0 ;  /* 0x0000000000007b1d */ /* 0x000fec0000010000 */
.L_x_13:
[----:B------:R-:W-:-:S13]  /*10a0*/  ISETP.NE.AND P0, PT, R12, RZ, PT ;  /* 0x000000ff0c00720c */ /* 0x000fda0003f05270 */
[----:B------:R-:W-:Y:S05]  /*10b0*/  @!P0 BRA `(.L_x_14) ;  /* 0x0000002c00d48947 */ /* 0x000fea0003800000 */
[----:B------:R-:W-:-:S13]  /*10c0*/  ISETP.NE.AND P0, PT, R12, 0x1, PT ;  /* 0x000000010c00780c */ /* 0x000fda0003f05270 */
[----:B------:R-:W-:Y:S05]  /*10d0*/  @P0 EXIT ;  /* 0x000000000000094d */ /* 0x000fea0003800000 */
[----:B------:R-:W-:Y:S01]  /*10e0*/  ISETP.GE.AND P0, PT, R14, 0x1, PT ;  /* 0x000000010e00780c */ /* 0x000fe20003f06270 */
[----:B------:R-:W-:Y:S01]  /*10f0*/  UMOV UR4, URZ ;  /* 0x0000003f00047c82 */ /* 0x000fe20008000000 */
[----:B------:R-:W-:Y:S02]  /*1100*/  CS2R R54, SRZ ;  /* 0x0000000000367805 */ /* 0x000fe4000001ff00 */
[----:B------:R-:W-:Y:S02]  /*1110*/  CS2R R24, SRZ ;  /* 0x0000000000187805 */ /* 0x000fe4000001ff00 */
[----:B------:R-:W-:Y:S02]  /*1120*/  CS2R R26, SRZ ;  /* 0x00000000001a7805 */ /* 0x000fe4000001ff00 */
[----:B------:R-:W-:Y:S02]  /*1130*/  CS2R R28, SRZ ;  /* 0x00000000001c7805 */ /* 0x000fe4000001ff00 */
[----:B------:R-:W-:-:S02]  /*1140*/  CS2R R30, SRZ ;  /* 0x00000000001e7805 */ /* 0x000fc4000001ff00 */
[----:B------:R-:W-:Y:S02]  /*1150*/  CS2R R32, SRZ ;  /* 0x0000000000207805 */ /* 0x000fe4000001ff00 */
        /* <DEDUP_REMOVED lines=9> */
[----:B------:R-:W-:Y:S01]  /*11f0*/  CS2R R52, SRZ ;  /* 0x0000000000347805 */ /* 0x000fe2000001ff00 */
[----:B------:R-:W-:Y:S06]  /*1200*/  @!P0 BRA `(.L_x_15) ;  /* 0x0000000000648947 */ /* 0x000fec0003800000 */
[----:B------:R-:W-:-:S04]  /*1210*/  LOP3.LUT R9, R7, 0x1, RZ, 0xfc, !PT ;  /* 0x0000000107097812 */ /* 0x000fc800078efcff */
[----:B------:R-:W-:-:S13]  /*1220*/  ISETP.NE.AND P1, PT, R9, 0x3, PT ;  /* 0x000000030900780c */ /* 0x000fda0003f25270 */
[----:B------:R-:W-:Y:S05]  /*1230*/  @!P1 BRA `(.L_x_16) ;  /* 0x0000000000049947 */ /* 0x000fea0003800000 */
[----:B------:R-:W-:Y:S01]  /*1240*/  BPT.TRAP 0x1 ;  /* 0x000000040000795c */ /* 0x000fe20000300000 */
.L_x_16:
[----:B------:R-:W0:Y:S01]  /*1250*/  S2UR UR5, SR_CgaCtaId ;  /* 0x00000000000579c3 */ /* 0x000e220000008800 */
[----:B------:R-:W-:Y:S01]  /*1260*/  SHF.L.U32 R9, RZ, 0x1f, RZ ;  /* 0x0000001fff097819 */ /* 0x000fe200000006ff */
[----:B------:R-:W-:Y:S02]  /*1270*/  UMOV UR4, 0x400 ;  /* 0x0000040000047882 */ /* 0x000fe40000000000 */
[----:B0-----:R-:W-:-:S12]  /*1280*/  ULEA UR4, UR5, UR4, 0x18 ;  /* 0x0000000405047291 */ /* 0x001fd8000f8ec03f */
.L_x_17:
[----:B0-----:R-:W-:-:S04]  /*1290*/  IMAD.U32 R12, RZ, RZ, UR4 ;  /* 0x00000004ff0c7e24 */ /* 0x001fc8000f8e00ff */
[----:B------:R0:W1:Y:S03]  /*12a0*/  SYNCS.PHASECHK.TRANS64.TRYWAIT P1, [R12+URZ+0x38000], R9 ;  /* 0x038000090c0075a7 */ /* 0x000066000802017f */
[----:B-1----:R-:W-:Y:S05]  /*12b0*/  @!P1 NANOSLEEP.SYNCS 0x989680 ;  /* 0x009896800000995d */ /* 0x002fea0003900000 */
[----:B------:R-:W1:Y:S02]  /*12c0*/  @!P1 SYNCS.PHASECHK.TRANS64 P1, [R12+URZ+0x38000], R9 ;  /* 0x038000090c0095a7 */ /* 0x000e64000802007f */
[----:B-1----:R-:W-:Y:S05]  /*12d0*/  @!P1 BRA `(.L_x_17) ;  /* 0xfffffffc00ec9947 */ /* 0x002fea000383ffff */
[----:B------:R-:W-:Y:S01]  /*12e0*/  UIADD3 UR5, UR4, 0x1c000, URZ ;  /* 0x0001c00004057890 */ /* 0x000fe2000fffe03f */
[----:B------:R-:W-:Y:S01]  /*12f0*/  WARPGROUP.ARRIVE ;  /* 0x00000000000079c5 */ /* 0x000fe20000000000 */
[----:B------:R-:W-:Y:S02]  /*1300*/  USHF.R.U32.HI UR4, URZ, 0x4, UR4 ;  /* 0x000000043f047899 */ /* 0x000fe40008011604 */
[----:B------:R-:W-:Y:S02]  /*1310*/  USHF.R.U32.HI UR5, URZ, 0x4, UR5 ;  /* 0x000000043f057899 */ /* 0x000fe40008011605 */
[----:B------:R-:W-:Y:S02]  /*1320*/  ULOP3.LUT UR4, UR4, 0x3fff, URZ, 0xc0, !UPT ;  /* 0x00003fff04047892 */ /* 0x000fe4000f8ec03f */
[----:B------:R-:W-:Y:S02]  /*1330*/  ULOP3.LUT UR5, UR5, 0x3fff, URZ, 0xc0, !UPT ;  /* 0x00003fff05057892 */ /* 0x000fe4000f8ec03f */
[----:B------:R-:W-:-:S02]  /*1340*/  ULOP3.LUT UR4, UR4, 0x10000, URZ, 0xfc, !UPT ;  /* 0x0001000004047892 */ /* 0x000fc4000f8efc3f */
[----:B------:R-:W-:Y:S01]  /*1350*/  ULOP3.LUT UR6, UR5, 0x10000, URZ, 0xfc, !UPT ;  /* 0x0001000005067892 */ /* 0x000fe2000f8efc3f */
[----:B------:R-:W-:Y:S02]  /*1360*/  UMOV UR7, 0xc0000010 ;  /* 0xc000001000077882 */ /* 0x000fe40000000000 */
[----:B------:R-:W-:-:S06]  /*1370*/  UMOV UR5, 0xc0000010 ;  /* 0xc000001000057882 */ /* 0x000fcc0000000000 */
[----:B------:R-:W-:Y:S01]  /*1380*/  QGMMA.64x64x32.F32.E4M3.E4M3 R24, gdesc[UR4], RZ, !UPT, gsb0 ;  /* 0x00e00000041879f3 */ /* 0x000fe2000c0008ff */
[----:B------:R-:W-:-:S05]  /*1390*/  UMOV UR4, 0x1 ;  /* 0x0000000100047882 */ /* 0x000fca0000000000 */
.L_x_15:
[----:B0-----:R-:W-:-:S05]  /*13a0*/  VIMNMX R9, R14, 0x1, PT ;  /* 0x000000010e097848 */ /* 0x001fca0003fe0100 */
[----:B------:R-:W-:-:S05]  /*13b0*/  IMAD.IADD R9, R14, 0x1, -R9 ;  /* 0x000000010e097824 */ /* 0x000fca00078e0a09 */
[----:B------:R-:W-:-:S13]  /*13c0*/  ISETP.GE.AND P1, PT, R9, 0x1, PT ;  /* 0x000000010900780c */ /* 0x000fda0003f26270 */
[----:B------:R-:W-:Y:S05]  /*13d0*/  @!P1 BRA `(.L_x_18) ;  /* 0x0000000000e89947 */ /* 0x000fea0003800000 */
[----:B------:R-:W0:Y:S01]  /*13e0*/  S2UR UR6, SR_CgaCtaId ;  /* 0x00000000000679c3 */ /* 0x000e220000008800 */
[----:B------:R-:W-:Y:S01]  /*13f0*/  IMAD R2, R2, R3, RZ ;  /* 0x0000000302027224 */ /* 0x000fe200078e02ff */
[----:B------:R-:W-:Y:S01]  /*1400*/  UMOV UR5, 0x400 ;  /* 0x0000040000057882 */ /* 0x000fe20000000000 */
[----:B------:R-:W-:Y:S01]  /*1410*/  LOP3.LUT R16, R7, 0x1, RZ, 0xfc, !PT ;  /* 0x0000000107107812 */ /* 0x000fe200078efcff */
[----:B------:R-:W-:Y:S01]  /*1420*/  IMAD.MOV.U32 R14, RZ, RZ, RZ ;  /* 0x000000ffff0e7224 */ /* 0x000fe200078e00ff */
[----:B------:R-:W-:Y:S01]  /*1430*/  UISETP.NE.U32.AND UP0, UPT, UR4, URZ, UPT ;  /* 0x0000003f0400728c */ /* 0x000fe2000bf05070 */
[----:B------:R-:W-:-:S05]  /*1440*/  IMAD R2, R15, R2, RZ ;  /* 0x000000020f027224 */ /* 0x000fca00078e02ff */
[----:B------:R-:W-:-:S04]  /*1450*/  LOP3.LUT R3, RZ, R2, RZ, 0x33, !PT ;  /* 0x00000002ff037212 */ /* 0x000fc800078e33ff */
[----:B------:R-:W-:-:S04]  /*1460*/  VIMNMX R3, R3, -0x2, !PT ;  /* 0xfffffffe03037848 */ /* 0x000fc80007fe0100 */
[----:B------:R-:W-:Y:S01]  /*1470*/  IADD3 R2, R3, 0x2, R2 ;  /* 0x0000000203027810 */ /* 0x000fe20007ffe002 */
[----:B------:R-:W-:Y:S01]  /*1480*/  IMAD.MOV.U32 R3, RZ, RZ, RZ ;  /* 0x000000ffff037224 */ /* 0x000fe200078e00ff */
[----:B0-----:R-:W-:-:S04]  /*1490*/  ULEA UR5, UR6, UR5, 0x18 ;  /* 0x0000000506057291 */ /* 0x001fc8000f8ec03f */
[----:B------:R-:W-:Y:S02]  /*14a0*/  UIADD3 UR7, UR5, 0x1c000, URZ ;  /* 0x0001c00005077890 */ /* 0x000fe4000fffe03f */
[----:B------:R-:W-:Y:S02]  /*14b0*/  USHF.R.U32.HI UR6, URZ, 0x4, UR5 ;  /* 0x000000043f067899 */ /* 0x000fe40008011605 */
[----:B------:R-:W-:Y:S02]  /*14c0*/  USHF.R.U32.HI UR7, URZ, 0x4, UR7 ;  /* 0x000000043f077899 */ /* 0x000fe40008011607 */
[----:B------:R-:W-:Y:S02]  /*14d0*/  ULOP3.LUT UR6, UR6, 0x3fff, URZ, 0xc0, !UPT ;  /* 0x00003fff06067892 */ /* 0x000fe4000f8ec03f */
[----:B------:R-:W-:Y:S02]  /*14e0*/  ULOP3.LUT UR7, UR7, 0x3fff, URZ, 0xc0, !UPT ;  /* 0x00003fff07077892 */ /* 0x000fe4000f8ec03f */
[----:B------:R-:W-:-:S02]  /*14f0*/  ULOP3.LUT UR6, UR6, 0x10000, URZ, 0xfc, !UPT ;  /* 0x0001000006067892 */ /* 0x000fc4000f8efc3f */
[----:B------:R-:W-:-:S12]  /*1500*/  ULOP3.LUT UR7, UR7, 0x10000, URZ, 0xfc, !UPT ;  /* 0x0001000007077892 */ /* 0x000fd8000f8efc3f */
.L_x_23:
[----:B------:R-:W-:-:S13]  /*1510*/  ISETP.NE.AND P2, PT, R16, 0x3, PT ;  /* 0x000000031000780c */ /* 0x000fda0003f45270 */
[----:B------:R-:W-:Y:S05]  /*1520*/  @!P2 BRA `(.L_x_19) ;  /* 0x000000000004a947 */ /* 0x000fea0003800000 */
[----:B------:R-:W-:Y:S01]  /*1530*/  BPT.TRAP 0x1 ;  /* 0x000000040000795c */ /* 0x000fe20000300000 */
.L_x_19:
[----:B------:R-:W-:Y:S01]  /*1540*/  SHF.L.U32 R12, R14, 0x1f, RZ ;  /* 0x0000001f0e0c7819 */ /* 0x000fe200000006ff */
[----:B------:R-:W-:-:S12]  /*1550*/  ULEA UR8, UR4, UR5, 0x3 ;  /* 0x0000000504087291 */ /* 0x000fd8000f8e183f */
.L_x_20:
[----:B0-----:R-:W-:-:S04]  /*1560*/  IMAD.U32 R15, RZ, RZ, UR8 ;  /* 0x00000008ff0f7e24 */ /* 0x001fc8000f8e00ff */
[----:B------:R0:W1:Y:S03]  /*1570*/  SYNCS.PHASECHK.TRANS64.TRYWAIT P1, [R15+URZ+0x38000], R12 ;  /* 0x0380000c0f0075a7 */ /* 0x000066000802017f */
[----:B-1----:R-:W-:Y:S05]  /*1580*/  @!P1 NANOSLEEP.SYNCS 0x989680 ;  /* 0x009896800000995d */ /* 0x002fea0003900000 */
[----:B------:R-:W1:Y:S02]  /*1590*/  @!P1 SYNCS.PHASECHK.TRANS64 P1, [R15+URZ+0x38000], R12 ;  /* 0x0380000c0f0095a7 */ /* 0x000e64000802007f */
[----:B-1----:R-:W-:Y:S05]  /*15a0*/  @!P1 BRA `(.L_x_20) ;  /* 0xfffffffc00ec9947 */ /* 0x002fea000383ffff */
[----:B------:R-:W-:Y:S01]  /*15b0*/  ULEA UR8, UR4, UR6, 0x7 ;  /* 0x0000000604087291 */ /* 0x000fe2000f8e383f */
[----:B------:R-:W-:Y:S01]  /*15c0*/  WARPGROUP.ARRIVE ;  /* 0x00000000000079c5 */ /* 0x000fe20000000000 */
[----:B------:R-:W-:Y:S01]  /*15d0*/  ULEA UR10, UR4, UR7, 0x7 ;  /* 0x00000007040a7291 */ /* 0x000fe2000f8e383f */
[----:B------:R-:W-:Y:S01]  /*15e0*/  UMOV UR9, 0xc0000010 ;  /* 0xc000001000097882 */ /* 0x000fe20000000000 */
[----:B------:R-:W-:-:S07]  /*15f0*/  UMOV UR11, 0xc0000010 ;  /* 0xc0000010000b7882 */ /* 0x000fce0000000000 */
[----:B------:R-:W-:Y:S03]  /*1600*/  QGMMA.64x64x32.F32.E4M3.E4M3 R24, gdesc[UR8], R24, UP0, gsb0 ;  /* 0x00e00000081879f3 */ /* 0x000fe6000b800818 */
[----:B------:R-:W-:Y:S02]  /*1610*/  WARPGROUP.DEPBAR.LE gsb0, 0x1 ;  /* 0x00008000000079c5 */ /* 0x000fe40000010100 */
[----:B------:R-:W-:Y:S05]  /*1620*/  @!P2 BRA `(.L_x_21) ;  /* 0x000000000004a947 */ /* 0x000fea0003800000 */
[----:B------:R-:W-:Y:S01]  /*1630*/  BPT.TRAP 0x1 ;  /* 0x000000040000795c */ /* 0x000fe20000300000 */
.L_x_21:
[----:B------:R-:W-:-:S13]  /*1640*/  ISETP.NE.AND P1, PT, R8, RZ, PT ;  /* 0x000000ff0800720c */ /* 0x000fda0003f25270 */
[----:B0-----:R-:W-:-:S05]  /*1650*/  @P1 LEA R12, R3, UR5, 0x3 ;  /* 0x00000005030c1c11 */ /* 0x001fca000f8e18ff */
[----:B------:R-:W-:-:S05]  /*1660*/  @P1 VIADD R15, R12, 0x381c0 ;  /* 0x000381c00c0f1836 */ /* 0x000fca0000000000 */
[----:B------:R-:W-:-:S04]  /*1670*/  @P1 PRMT R15, R6, 0x654, R15 ;  /* 0x00000654060f1816 */ /* 0x000fc8000000000f */
[----:B------:R0:W-:Y:S01]  /*1680*/  @P1 SYNCS.ARRIVE.TRANS64.RED.A1T0 RZ, [R15+URZ], RZ ;  /* 0x000000ff0fff19a7 */ /* 0x0001e2000810043f */
[----:B------:R-:W-:-:S13]  /*1690*/  ISETP.GT.U32.AND P1, PT, R7, 0x1, PT ;  /* 0x000000010700780c */ /* 0x000fda0003f24070 */
[----:B0-----:R-:W-:Y:S05]  /*16a0*/  @P1 BRA `(.L_x_22) ;  /* 0x0000000000041947 */ /* 0x001fea0003800000 */
[----:B------:R-:W-:Y:S01]  /*16b0*/  BPT.TRAP 0x1 ;  /* 0x000000040000795c */ /* 0x000fe20000300000 */
.L_x_22:
[----:B------:R-:W-:Y:S01]  /*16c0*/  VIADD R2, R2, 0xffffffff ;  /* 0xffffffff02027836 */ /* 0x000fe20000000000 */
[----:B------:R-:W-:Y:S01]  /*16d0*/  UIADD3 UR4, UR4, 0x1, URZ ;  /* 0x0000000104047890 */ /* 0x000fe2000fffe03f */
[----:B------:R-:W-:-:S03]  /*16e0*/  VIADD R3, R3, 0x1 ;  /* 0x0000000103037836 */ /* 0x000fc60000000000 */
[----:B------:R-:W-:Y:S01]  /*16f0*/  ISETP.GT.AND P2, PT, R2, 0x1, PT ;  /* 0x000000010200780c */ /* 0x000fe20003f44270 */
[----:B------:R-:W-:Y:S01]  /*1700*/  UISETP.NE.AND UP0, UPT, UR4, 0x38, UPT ;  /* 0x000000380400788c */ /* 0x000fe2000bf05270 */
[----:B------:R-:W-:-:S03]  /*1710*/  ISETP.NE.AND P1, PT, R3, 0x38, PT ;  /* 0x000000380300780c */ /* 0x000fc60003f25270 */
[----:B------:R-:W-:Y:S01]  /*1720*/  USEL UR8, URZ, 0x1, UP0 ;  /* 0x000000013f087887 */ /* 0x000fe20008000000 */
[----:B------:R-:W-:Y:S01]  /*1730*/  SEL R3, R3, RZ, P1 ;  /* 0x000000ff03037207 */ /* 0x000fe20000800000 */
[----:B------:R-:W-:Y:S02]  /*1740*/  USEL UR4, UR4, URZ, UP0 ;  /* 0x0000003f04047287 */ /* 0x000fe40008000000 */
[----:B------:R-:W-:Y:S02]  /*1750*/  UPLOP3.LUT UP0, UPT, UPT, UPT, UPT, 0x80, 0x0 ;  /* 0x000000000000789c */ /* 0x000fe40003f0f070 */
[----:B------:R-:W-:Y:S02]  /*1760*/  LOP3.LUT R14, R14, UR8, RZ, 0x3c, !PT ;  /* 0x000000080e0e7c12 */ /* 0x000fe4000f8e3cff */
[----:B------:R-:W-:Y:S07]  /*1770*/  @P2 BRA `(.L_x_23) ;  /* 0xfffffffc00642947 */ /* 0x000fee000383ffff */
.L_x_18:
[----:B------:R-:W-:Y:S02]  /*1780*/  WARPGROUP.DEPBAR.LE gsb0, 0x0 ;  /* 0x00008000000079c5 */ /* 0x000fe40000010000 */
[----:B------:R-:W-:Y:S05]  /*1790*/  @!P0 BRA `(.L_x_24) ;  /* 0x0000000000548947 */ /* 0x000fea0003800000 */
[----:B------:R-:W-:-:S04]  /*17a0*/  LOP3.LUT R2, R7, 0x1, RZ, 0xfc, !PT ;  /* 0x0000000107027812 */ /* 0x000fc800078efcff */
[----:B------:R-:W-:-:S13]  /*17b0*/  ISETP.NE.AND P0, PT, R2, 0x3, PT ;  /* 0x000000030200780c */ /* 0x000fda0003f05270 */
[----:B------:R-:W-:Y:S05]  /*17c0*/  @!P0 BRA `(.L_x_25) ;  /* 0x0000000000048947 */ /* 0x000fea0003800000 */
[----:B------:R-:W-:Y:S01]  /*17d0*/  BPT.TRAP 0x1 ;  /* 0x000000040000795c */ /* 0x000fe20000300000 */
.L_x_25:
[----:B------:R-:W-:Y:S01]  /*17e0*/  ISETP.NE.AND P0, PT, R8, RZ, PT ;  /* 0x000000ff0800720c */ /* 0x000fe20003f05270 */
[----:B------:R-:W-:Y:S01]  /*17f0*/  BSSY B0, `(.L_x_26) ;  /* 0x000000d000007945 */ /* 0x000fe20003800000 */
[----:B------:R-:W-:-:S11]  /*1800*/  ISETP.GT.U32.AND P1, PT, R7, 0x1, PT ;  /* 0x000000010700780c */ /* 0x000fd60003f24070 */
[----:B------:R-:W-:Y:S05]  /*1810*/  @!P0 BRA `(.L_x_27) ;  /* 0x0000000000288947 */ /* 0x000fea0003800000 */
[----:B------:R-:W0:Y:S01]  /*1820*/  S2R R8, SR_CgaCtaId ;  /* 0x0000000000087919 */ /* 0x000e220000008800 */
[----:B------:R-:W-:Y:S02]  /*1830*/  SHF.R.U32.HI R2, RZ, 0x3, R9 ;  /* 0x00000003ff027819 */ /* 0x000fe40000011609 */
[----:B------:R-:W-:-:S03]  /*1840*/  MOV R7, 0x400 ;  /* 0x0000040000077802 */ /* 0x000fc60000000f00 */
[----:B------:R-:W-:-:S04]  /*1850*/  IMAD.WIDE.U32 R2, R2, 0x24924925, RZ ;  /* 0x2492492502027825 */ /* 0x000fc800078e00ff */
[----:B------:R-:W-:Y:S01]  /*1860*/  IMAD R2, R3, -0x38, R9 ;  /* 0xffffffc803027824 */ /* 0x000fe200078e0209 */
[----:B0-----:R-:W-:-:S05]  /*1870*/  LEA R7, R8, R7, 0x18 ;  /* 0x0000000708077211 */ /* 0x001fca00078ec0ff */
[----:B------:R-:W-:-:S04]  /*1880*/  IMAD R2, R2, 0x8, R7 ;  /* 0x0000000802027824 */ /* 0x000fc800078e0207 */
[----:B------:R-:W-:-:S05]  /*1890*/  VIADD R3, R2, 0x381c0 ;  /* 0x000381c002037836 */ /* 0x000fca0000000000 */
[----:B------:R-:W-:-:S04]  /*18a0*/  PRMT R3, R6, 0x654, R3 ;  /* 0x0000065406037816 */ /* 0x000fc80000000003 */
[----:B------:R0:W-:Y:S03]  /*18b0*/  SYNCS.ARRIVE.TRANS64.RED.A1T0 RZ, [R3+URZ], RZ ;  /* 0x000000ff03ff79a7 */ /* 0x0001e6000810043f */
.L_x_27:
[----:B------:R-:W-:Y:S05]  /*18c0*/  BSYNC B0 ;  /* 0x0000000000007941 */ /* 0x000fea0003800000 */
.L_x_26:
[----:B------:R-:W-:Y:S05]  /*18d0*/  @P1 BRA `(.L_x_24) ;  /* 0x0000000000041947 */ /* 0x000fea0003800000 */
[----:B------:R-:W-:Y:S01]  /*18e0*/  BPT.TRAP 0x1 ;  /* 0x000000040000795c */ /* 0x000fe20000300000 */
.L_x_24:
[----:B------:R-:W-:Y:S01]  /*18f0*/  IMAD.SHL.U32 R11, R11, 0x40, RZ ;  /* 0x000000400b0b7824 */ /* 0x000fe200078e00ff */
[----:B------:R-:W-:Y:S01]  /*1900*/  ULDC.64 UR4, c[0x0][0x280] ;  /* 0x0000a00000047ab9 */ /* 0x000fe20000000a00 */
[----:B------:R-:W-:Y:S01]  /*1910*/  IMAD.SHL.U32 R15, R5, 0x40, RZ ;  /* 0x00000040050f7824 */ /* 0x000fe200078e00ff */
[----:B------:R-:W-:Y:S02]  /*1920*/  LEA.HI R2, R4, R13, RZ, 0x2 ;  /* 0x0000000d04027211 */ /* 0x000fe400078f10ff */
[----:B------:R-:W-:Y:S02]  /*1930*/  ISETP.GE.AND P0, PT, R11, UR5, PT ;  /* 0x000000050b007c0c */ /* 0x000fe4000bf06270 */
[--C-:B------:R-:W-:Y:S02]  /*1940*/  SHF.R.S32.HI R6, RZ, 0x2, R2.reuse ;  /* 0x00000002ff067819 */ /* 0x100fe40000011402 */
[----:B------:R-:W-:Y:S02]  /*1950*/  ISETP.GE.OR P0, PT, R15, UR4, P0 ;  /* 0x000000040f007c0c */ /* 0x000fe40008706670 */
[----:B0-----:R-:W-:-:S04]  /*1960*/  SHF.R.S32.HI R3, RZ, 0x1f, R2 ;  /* 0x0000001fff037819 */ /* 0x001fc80000011402 */
[----:B------:R-:W-:-:S04]  /*1970*/  LEA.HI R3, R3, R6, RZ, 0x3 ;  /* 0x0000000603037211 */ /* 0x000fc800078f18ff */
[----:B------:R-:W-:-:S03]  /*1980*/  LOP3.LUT R3, R3, 0xfffffff8, RZ, 0xc0, !PT ;  /* 0xfffffff803037812 */ /* 0x000fc600078ec0ff */
[----:B------:R-:W-:Y:S05]  /*1990*/  @P0 EXIT ;  /* 0x000000000000094d */ /* 0x000fea0003800000 */
[----:B------:R-:W0:Y:S01]  /*19a0*/  LDC.64 R8, c[0x0][0x5d0] ;  /* 0x00017400ff087b82 */ /* 0x000e220000000a00 */
[----:B------:R-:W-:Y:S01]  /*19b0*/  IMAD.IADD R6, R6, 0x1, -R3 ;  /* 0x0000000106067824 */ /* 0x000fe200078e0a03 */
[----:B------:R-:W-:Y:S01]  /*19c0*/  LOP3.LUT R2, R2, 0x7ffffffc, RZ, 0xc0, !PT ;  /* 0x7ffffffc02027812 */ /* 0x000fe200078ec0ff */
[----:B------:R-:W-:Y:S01]  /*19d0*/  ULDC.64 UR6, c[0x0][0x5c8] ;  /* 0x0001720000067ab9 */ /* 0x000fe20000000a00 */
[----:B------:R-:W-:Y:S02]  /*19e0*/  LEA.HI R17, R4, R13, RZ, 0x5 ;  /* 0x0000000d04117211 */ /* 0x000fe400078f28ff */
[----:B------:R-:W-:Y:S01]  /*19f0*/  SHF.R.S32.HI R7, RZ, 0x1f, R6 ;  /* 0x0000001fff077819 */ /* 0x000fe20000011406 */
[----:B------:R-:W-:Y:S01]  /*1a00*/  IMAD.IADD R2, R13, 0x1, -R2 ;  /* 0x000000010d027824 */ /* 0x000fe200078e0a02 */
[----:B------:R-:W-:-:S03]  /*1a10*/  SHF.R.S32.HI R17, RZ, 0x5, R17 ;  /* 0x00000005ff117819 */ /* 0x000fc60000011411 */
[----:B------:R-:W-:Y:S02]  /*1a20*/  IMAD.SHL.U32 R14, R2, 0x2, RZ ;  /* 0x00000002020e7824 */ /* 0x000fe400078e00ff */
[----:B------:R-:W-:-:S03]  /*1a30*/  IMAD.WIDE R4, R5, 0x40, R6 ;  /* 0x0000004005047825 */ /* 0x000fc600078e0206 */
[----:B------:R-:W-:Y:S01]  /*1a40*/  SHF.R.S32.HI R12, RZ, 0x1f, R14 ;  /* 0x0000001fff0c7819 */ /* 0x000fe2000001140e */
[----:B------:R-:W-:Y:S01]  /*1a50*/  IMAD R15, R17, -0x10, -R15 ;  /* 0xfffffff0110f7824 */ /* 0x000fe200078e0a0f */
[----:B------:R-:W-:Y:S01]  /*1a60*/  IADD3 R2, P0, R11, R14, RZ ;  /* 0x0000000e0b027210 */ /* 0x000fe20007f1e0ff */
[----:B------:R-:W-:-:S03]  /*1a70*/  IMAD.WIDE R4, R17, 0x10, R4 ;  /* 0x0000001011047825 */ /* 0x000fc600078e0204 */
[----:B------:R-:W-:Y:S01]  /*1a80*/  LEA.HI.X.SX32 R3, R11, R12, 0x1, P0 ;  /* 0x0000000c0b037211 */ /* 0x000fe200000f0eff */
[-C--:B0-----:R-:W-:Y:S01]  /*1a90*/  IMAD R7, R5, R8.reuse, RZ ;  /* 0x0000000805077224 */ /* 0x081fe200078e02ff */
[----:B------:R-:W-:Y:S01]  /*1aa0*/  IADD3 R11, -R14, UR5, -R11 ;  /* 0x000000050e0b7c10 */ /* 0x000fe2000fffe90b */
[----:B------:R-:W-:Y:S01]  /*1ab0*/  IMAD.WIDE.U32 R12, R4, R8, R2 ;  /* 0x00000008040c7225 */ /* 0x000fe200078e0002 */
[----:B------:R-:W-:-:S03]  /*1ac0*/  IADD3 R15, R15, UR4, -R6 ;  /* 0x000000040f0f7c10 */ /* 0x000fc6000fffe806 */
[----:B------:R-:W-:Y:S01]  /*1ad0*/  IMAD R7, R4, R9, R7 ;  /* 0x0000000904077224 */ /* 0x000fe200078e0207 */
[----:B------:R-:W-:Y:S02]  /*1ae0*/  LEA R16, P0, R8, R12, 0x3 ;  /* 0x0000000c08107211 */ /* 0x000fe400078018ff */
[----:B------:R-:W-:Y:S01]  /*1af0*/  IADD3 R12, P1, R12, UR6, RZ ;  /* 0x000000060c0c7c10 */ /* 0x000fe2000ff3e0ff */
[----:B------:R-:W-:-:S05]  /*1b00*/  IMAD.IADD R7, R13, 0x1, R7 ;  /* 0x000000010d077824 */ /* 0x000fca00078e0207 */
[----:B------:R-:W-:Y:S02]  /*1b10*/  LEA.HI.X R9, R8, R7, R9, 0x3, P0 ;  /* 0x0000000708097211 */ /* 0x000fe400000f1c09 */
[----:B---3-5:R-:W-:Y:S02]  /*1b20*/  FSETP.NEU.AND P0, PT, R10, RZ, PT ;  /* 0x000000ff0a00720b */ /* 0x028fe40003f0d000 */
[----:B------:R-:W-:Y:S02]  /*1b30*/  IADD3 R8, P2, R16, UR6, RZ ;  /* 0x0000000610087c10 */ /* 0x000fe4000ff5e0ff */
[----:B------:R-:W-:Y:S02]  /*1b40*/  IADD3.X R13, R7, UR7, RZ, P1, !PT ;  /* 0x00000007070d7c10 */ /* 0x000fe40008ffe4ff */
[----:B------:R-:W-:-:S07]  /*1b50*/  IADD3.X R9, R9, UR7, RZ, P2, !PT ;  /* 0x0000000709097c10 */ /* 0x000fce00097fe4ff */
[----:B------:R-:W-:Y:S05]  /*1b60*/  @!P0 BRA `(.L_x_28) ;  /* 0x0000001800e08947 */ /* 0x000fea0003800000 */
[----:B------:R-:W-:Y:S01]  /*1b70*/  ISETP.GE.AND P0, PT, R11, 0x1, PT ;  /* 0x000000010b00780c */ /* 0x000fe20003f06270 */
[----:B------:R-:W-:Y:S01]  /*1b80*/  ULDC.64 UR4, c[0x0][0x5b0] ;  /* 0x00016c0000047ab9 */ /* 0x000fe20000000a00 */
[----:B------:R-:W-:Y:S01]  /*1b90*/  ULDC.64 UR6, c[0x0][0x5a8] ;  /* 0x00016a0000067ab9 */ /* 0x000fe20000000a00 */
[----:B------:R-:W-:Y:S01]  /*1ba0*/  IMAD R17, R5, UR4, RZ ;  /* 0x0000000405117c24 */ /* 0x000fe2000f8e02ff */
[----:B------:R-:W-:Y:S01]  /*1bb0*/  ISETP.LT.OR P2, PT, R15, 0x1, !P0 ;  /* 0x000000010f00780c */ /* 0x000fe20004741670 */
[C---:B------:R-:W-:Y:S01]  /*1bc0*/  IMAD.WIDE.U32 R6, R4.reuse, UR4, R2 ;  /* 0x0000000404067c25 */ /* 0x040fe2000f8e0002 */
[----:B------:R-:W-:Y:S01]  /*1bd0*/  BSSY B0, `(.L_x_29) ;  /* 0x0000007000007945 */ /* 0x000fe20003800000 */
[----:B------:R-:W-:Y:S02]  /*1be0*/  PRMT R14, RZ, 0x7610, R14 ;  /* 0x00007610ff0e7816 */ /* 0x000fe4000000000e */
[----:B------:R-:W-:Y:S01]  /*1bf0*/  IMAD R17, R4, UR5, R17 ;  /* 0x0000000504117c24 */ /* 0x000fe2000f8e0211 */
[----:B------:R-:W-:-:S04]  /*1c00*/  IADD3 R6, P1, R6, UR6, RZ ;  /* 0x0000000606067c10 */ /* 0x000fc8000ff3e0ff */
[----:B------:R-:W-:-:S03]  /*1c10*/  IADD3.X R7, R7, UR7, R17, P1, !PT ;  /* 0x0000000707077c10 */ /* 0x000fc60008ffe411 */
[----:B------:R-:W-:Y:S06]  /*1c20*/  @P2 BRA `(.L_x_30) ;  /* 0x0000000000042947 */ /* 0x000fec0003800000 */
[----:B------:R0:W5:Y:S02]  /*1c30*/  LDG.E.U8 R14, desc[UR12][R6.64] ;  /* 0x0000000c060e7981 */ /* 0x000164000c1e1100 */
.L_x_30:
[----:B------:R-:W-:Y:S05]  /*1c40*/  BSYNC B0 ;  /* 0x0000000000007941 */ /* 0x000fea0003800000 */
.L_x_29:
[----:B-----5:R-:W-:Y:S01]  /*1c50*/  LOP3.LUT R14, R14, 0xff, RZ, 0xc0, !PT ;  /* 0x000000ff0e0e7812 */ /* 0x020fe200078ec0ff */
[----:B------:R-:W-:Y:S01]  /*1c60*/  BSSY B0, `(.L_x_31) ;  /* 0x000000c000007945 */ /* 0x000fe20003800000 */
[----:B------:R-:W-:Y:S02]  /*1c70*/  ISETP.GE.AND P1, PT, R11, 0x2, PT ;  /* 0x000000020b00780c */ /* 0x000fe40003f26270 */
[----:B------:R-:W-:Y:S02]  /*1c80*/  F2FP.F16.E4M3.UNPACK_B R14, R14 ;  /* 0x0000000eff0e723e */ /* 0x000fe400020006ff */
[----:B------:R-:W-:-:S03]  /*1c90*/  ISETP.LT.OR P3, PT, R15, 0x1, !P1 ;  /* 0x000000010f00780c */ /* 0x000fc60004f61670 */
[----:B------:R-:W-:Y:S01]  /*1ca0*/  HADD2.F32 R17, -RZ, R14.H0_H0 ;  /* 0x2000000eff117230 */ /* 0x000fe20000004100 */
[----:B------:R-:W-:-:S04]  /*1cb0*/  PRMT R14, RZ, 0x7610, R14 ;  /* 0x00007610ff0e7816 */ /* 0x000fc8000000000e */
[----:B------:R-:W-:-:S04]  /*1cc0*/  FMUL R17, R17, R10 ;  /* 0x0000000a11117220 */ /* 0x000fc80000400000 */
[----:B--2---:R-:W-:-:S05]  /*1cd0*/  FFMA R17, R24, R0, R17 ;  /* 0x0000000018117223 */ /* 0x004fca0000000011 */
[----:B------:R-:W-:-:S05]  /*1ce0*/  F2FP.SATFINITE.E4M3.F32.PACK_AB_MERGE_C R17, RZ, R17, RZ ;  /* 0x00000011ff11723e */ /* 0x000fca00048070ff */
[----:B------:R1:W-:Y:S01]  /*1cf0*/  @!P2 STG.E.U8 desc[UR12][R12.64], R17 ;  /* 0x000000110c00a986 */ /* 0x0003e2000c10110c */
[----:B------:R-:W-:Y:S05]  /*1d00*/  @P3 BRA `(.L_x_32) ;  /* 0x0000000000043947 */ /* 0x000fea0003800000 */
[----:B------:R2:W5:Y:S02]  /*1d10*/  LDG.E.U8 R14, desc[UR12][R6.64+0x1] ;  /* 0x0000010c060e7981 */ /* 0x000564000c1e1100 */
.L_x_32:
[----:B------:R-:W-:Y:S05]  /*1d20*/  BSYNC B0 ;  /* 0x0000000000007941 */ /* 0x000fea0003800000 */
.L_x_31:
[----:B-----5:R-:W-:Y:S01]  /*1d30*/  LOP3.LUT R14, R14, 0xff, RZ, 0xc0, !PT ;  /* 0x000000ff0e0e7812 */ /* 0x020fe200078ec0ff */
[----:B------:R-:W-:Y:S01]  /*1d40*/  BSSY B0, `(.L_x_33) ;  /* 0x0000012000007945 */ /* 0x000fe20003800000 */
[----:B-1----:R-:W-:Y:S02]  /*1d50*/  IADD3 R17, P2, R4, 0x8, RZ ;  /* 0x0000000804117810 */ /* 0x002fe40007f5e0ff */
[----:B------:R-:W-:Y:S02]  /*1d60*/  F2FP.F16.E4M3.UNPACK_B R14, R14 ;  /* 0x0000000eff0e723e */ /* 0x000fe400020006ff */
[----:B------:R-:W-:Y:S01]  /*1d70*/  ISETP.LT.OR P0, PT, R15, 0x9, !P0 ;  /* 0x000000090f00780c */ /* 0x000fe20004701670 */
[----:B------:R-:W-:Y:S02]  /*1d80*/  IMAD.X R5, RZ, RZ, R5, P2 ;  /* 0x000000ffff057224 */ /* 0x000fe400010e0605 */
[----:B------:R-:W-:Y:S02]  /*1d90*/  HADD2.F32 R19, -RZ, R14.H0_H0 ;  /* 0x2000000eff137230 */ /* 0x000fe40000004100 */
[----:B------:R-:W-:-:S02]  /*1da0*/  IMAD R14, R5, UR4, RZ ;  /* 0x00000004050e7c24 */ /* 0x000fc4000f8e02ff */
[----:B------:R-:W-:-:S04]  /*1db0*/  IMAD.WIDE.U32 R2, R17, UR4, R2 ;  /* 0x0000000411027c25 */ /* 0x000fc8000f8e0002 */
[----:B------:R-:W-:Y:S01]  /*1dc0*/  FMUL R4, R19, R10 ;  /* 0x0000000a13047220 */ /* 0x000fe20000400000 */
[----:B------:R-:W-:-:S03]  /*1dd0*/  IMAD R17, R17, UR5, R14 ;  /* 0x0000000511117c24 */ /* 0x000fc6000f8e020e */
[----:B------:R-:W-:Y:S01]  /*1de0*/  FFMA R4, R25, R0, R4 ;  /* 0x0000000019047223 */ /* 0x000fe20000000004 */
[----:B------:R-:W-:-:S04]  /*1df0*/  IADD3 R2, P2, R2, UR6, RZ ;  /* 0x0000000602027c10 */ /* 0x000fc8000ff5e0ff */
[----:B------:R-:W-:Y:S02]  /*1e00*/  F2FP.SATFINITE.E4M3.F32.PACK_AB_MERGE_C R5, RZ, R4, RZ ;  /* 0x00000004ff05723e */ /* 0x000fe400048070ff */
[----:B------:R-:W-:Y:S02]  /*1e10*/  IADD3.X R3, R3, UR7, R17, P2, !PT ;  /* 0x0000000703037c10 */ /* 0x000fe400097fe411 */
[----:B------:R-:W-:Y:S01]  /*1e20*/  PRMT R4, RZ, 0x7610, R4 ;  /* 0x00007610ff047816 */ /* 0x000fe20000000004 */
[----:B------:R1:W-:Y:S01]  /*1e30*/  @!P3 STG.E.U8 desc[UR12][R12.64+0x1], R5 ;  /* 0x000001050c00b986 */ /* 0x0003e2000c10110c */
[----:B------:R-:W-:Y:S05]  /*1e40*/  @P0 BRA `(.L_x_34) ;  /* 0x0000000000040947 */ /* 0x000fea0003800000 */
[----:B------:R3:W5:Y:S02]  /*1e50*/  LDG.E.U8 R4, desc[UR12][R2.64] ;  /* 0x0000000c02047981 */ /* 0x000764000c1e1100 */
.L_x_34:
[----:B------:R-:W-:Y:S05]  /*1e60*/  BSYNC B0 ;  /* 0x0000000000007941 */ /* 0x000fea0003800000 */
.L_x_33:
[----:B-----5:R-:W-:Y:S01]  /*1e70*/  LOP3.LUT R4, R4, 0xff, RZ, 0xc0, !PT ;  /* 0x000000ff04047812 */ /* 0x020fe200078ec0ff */
[----:B------:R-:W-:Y:S01]  /*1e80*/  BSSY B0, `(.L_x_35) ;  /* 0x000000b000007945 */ /* 0x000fe20003800000 */
[----:B------:R-:W-:Y:S02]  /*1e90*/  ISETP.LT.OR P1, PT, R15, 0x9, !P1 ;  /* 0x000000090f00780c */ /* 0x000fe40004f21670 */
[----:B------:R-:W-:-:S05]  /*1ea0*/  F2FP.F16.E4M3.UNPACK_B R4, R4 ;  /* 0x00000004ff04723e */ /* 0x000fca00020006ff */
[----:B-1----:R-:W-:Y:S01]  /*1eb0*/  HADD2.F32 R5, -RZ, R4.H0_H0 ;  /* 0x20000004ff057230 */ /* 0x002fe20000004100 */
[----:B------:R-:W-:-:S04]  /*1ec0*/  PRMT R4, RZ, 0x7610, R4 ;  /* 0x00007610ff047816 */ /* 0x000fc80000000004 */
[----:B------:R-:W-:-:S04]  /*1ed0*/  FMUL R5, R5, R10 ;  /* 0x0000000a05057220 */ /* 0x000fc80000400000 */
[----:B------:R-:W-:-:S05]  /*1ee0*/  FFMA R5, R26, R0, R5 ;  /* 0x000000001a057223 */ /* 0x000fca0000000005 */
[----:B------:R-:W-:-:S05]  /*1ef0*/  F2FP.SATFINITE.E4M3.F32.PACK_AB_MERGE_C R5, RZ, R5, RZ ;  /* 0x00000005ff05723e */ /* 0x000fca00048070ff */
[----:B------:R1:W-:Y:S01]  /*1f00*/  @!P0 STG.E.U8 desc[UR12][R8.64], R5 ;  /* 0x0000000508008986 */ /* 0x0003e2000c10110c */
[----:B------:R-:W-:Y:S05]  /*1f10*/  @P1 BRA `(.L_x_36) ;  /* 0x0000000000041947 */ /* 0x000fea0003800000 */
[----:B------:R4:W5:Y:S02]  /*1f20*/  LDG.E.U8 R4, desc[UR12][R2.64+0x1] ;  /* 0x0000010c02047981 */ /* 0x000964000c1e1100 */
.L_x_36:
[----:B------:R-:W-:Y:S05]  /*1f30*/  BSYNC B0 ;  /* 0x0000000000007941 */ /* 0x000fea0003800000 */
.L_x_35:
[----:B-----5:R-:W-:Y:S01]  /*1f40*/  LOP3.LUT R4, R4, 0xff, RZ, 0xc0, !PT ;  /* 0x000000ff04047812 */ /* 0x020fe200078ec0ff */
[----:B------:R-:W-:Y:S01]  /*1f50*/  BSSY B0, `(.L_x_37) ;  /* 0x000000c000007945 */ /* 0x000fe20003800000 */
[----:B------:R-:W-:Y:S02]  /*1f60*/  ISETP.GE.AND P0, PT, R11, 0x9, PT ;  /* 0x000000090b00780c */ /* 0x000fe40003f06270 */
[----:B------:R-:W-:Y:S02]  /*1f70*/  F2FP.F16.E4M3.UNPACK_B R4, R4 ;  /* 0x00000004ff04723e */ /* 0x000fe400020006ff */
[----:B------:R-:W-:-:S03]  /*1f80*/  ISETP.LT.OR P2, PT, R15, 0x1, !P0 ;  /* 0x000000010f00780c */ /* 0x000fc60004741670 */
[----:B-1----:R-:W-:-:S05]  /*1f90*/  HADD2.F32 R5, -RZ, R4.H0_H0 ;  /* 0x20000004ff057230 */ /* 0x002fca0000004100 */
[----:B------:R-:W-:-:S04]  /*1fa0*/  FMUL R4, R5, R10 ;  /* 0x0000000a05047220 */ /* 0x000fc80000400000 */
[----:B------:R-:W-:-:S05]  /*1fb0*/  FFMA R4, R27, R0, R4 ;  /* 0x000000001b047223 */ /* 0x000fca0000000004 */
[----:B------:R-:W-:Y:S02]  /*1fc0*/  F2FP.SATFINITE.E4M3.F32.PACK_AB_MERGE_C R5, RZ, R4, RZ ;  /* 0x00000004ff05723e */ /* 0x000fe400048070ff */
[----:B------:R-:W-:-:S03]  /*1fd0*/  PRMT R4, RZ, 0x7610, R4 ;  /* 0x00007610ff047816 */ /* 0x000fc60000000004 */
[----:B------:R1:W-:Y:S01]  /*1fe0*/  @!P1 STG.E.U8 desc[UR12][R8.64+0x1], R5 ;  /* 0x0000010508009986 */ /* 0x0003e2000c10110c */
[----:B------:R-:W-:Y:S05]  /*1ff0*/  @P2 BRA `(.L_x_38) ;  /* 0x0000000000042947 */ /* 0x000fea0003800000 */
[----:B------:R0:W5:Y:S02]  /*2000*/  LDG.E.U8 R4, desc[UR12][R6.64+0x8] ;  /* 0x0000080c06047981 */ /* 0x000164000c1e1100 */
.L_x_38:
[----:B------:R-:W-:Y:S05]  /*2010*/  BSYNC B0 ;  /* 0x0000000000007941 */ /* 0x000fea0003800000 */
.L_x_37:
[----:B-----5:R-:W-:Y:S01]  /*2020*/  LOP3.LUT R4, R4, 0xff, RZ, 0xc0, !PT ;  /* 0x000000ff04047812 */ /* 0x020fe200078ec0ff */
[----:B------:R-:W-:Y:S01]  /*2030*/  BSSY B0, `(.L_x_39) ;  /* 0x000000c000007945 */ /* 0x000fe20003800000 */
[----:B------:R-:W-:Y:S02]  /*2040*/  ISETP.GE.AND P1, PT, R11, 0xa, PT ;  /* 0x0000000a0b00780c */ /* 0x000fe40003f26270 */
[----:B------:R-:W-:Y:S02]  /*2050*/  F2FP.F16.E4M3.UNPACK_B R4, R4 ;  /* 0x00000004ff04723e */ /* 0x000fe400020006ff */
[----:B------:R-:W-:-:S03]  /*2060*/  ISETP.LT.OR P3, PT, R15, 0x1, !P1 ;  /* 0x000000010f00780c */ /* 0x000fc60004f61670 */
        /* <DEDUP_REMOVED lines=8> */
.L_x_40:
[----:B------:R-:W-:Y:S05]  /*20f0*/  BSYNC B0 ;  /* 0x0000000000007941 */ /* 0x000fea0003800000 */
.L_x_39:
[----:B-----5:R-:W-:Y:S01]  /*2100*/  LOP3.LUT R4, R4, 0xff, RZ, 0xc0, !PT ;  /* 0x000000ff04047812 */ /* 0x020fe200078ec0ff */
[----:B------:R-:W-:Y:S01]  /*2110*/  BSSY B0, `(.L_x_41) ;  /* 0x000000b000007945 */ /* 0x000fe20003800000 */
[----:B------:R-:W-:Y:S02]  /*2120*/  ISETP.LT.OR P0, PT, R15, 0x9, !P0 ;  /* 0x000000090f00780c */ /* 0x000fe40004701670 */
[----:B------:R-:W-:-:S05]  /*2130*/  F2FP.F16.E4M3.UNPACK_B R4, R4 ;  /* 0x00000004ff04723e */ /* 0x000fca00020006ff */
        /* <DEDUP_REMOVED lines=8> */
.L_x_42:
[----:B------:R-:W-:Y:S05]  /*21c0*/  BSYNC B0 ;  /* 0x0000000000007941 */ /* 0x000fea0003800000 */
.L_x_41:
        /* <DEDUP_REMOVED lines=12> */
.L_x_44:
[----:B------:R-:W-:Y:S05]  /*2290*/  BSYNC B0 ;  /* 0x0000000000007941 */ /* 0x000fea0003800000 */
.L_x_43:
        /* <DEDUP_REMOVED lines=13> */
.L_x_46:
[----:B------:R-:W-:Y:S05]  /*2370*/  BSYNC B0 ;  /* 0x0000000000007941 */ /* 0x000fea0003800000 */
.L_x_45:
        /* <DEDUP_REMOVED lines=13> */
.L_x_48:
[----:B------:R-:W-:Y:S05]  /*2450*/  BSYNC B0 ;  /* 0x0000000000007941 */ /* 0x000fea0003800000 */
.L_x_47:
        /* <DEDUP_REMOVED lines=12> */
.L_x_50:
[----:B------:R-:W-:Y:S05]  /*2520*/  BSYNC B0 ;  /* 0x0000000000007941 */ /* 0x000fea0003800000 */
.L_x_49:
        /* <DEDUP_REMOVED lines=12> */
.L_x_52:
[----:B------:R-:W-:Y:S05]  /*25f0*/  BSYNC B0 ;  /* 0x0000000000007941 */ /* 0x000fea0003800000 */
.L_x_51:
        /* <DEDUP_REMOVED lines=13> */
.L_x_54:
[----:B------:R-:W-:Y:S05]  /*26d0*/  BSYNC B0 ;  /* 0x0000000000007941 */ /* 0x000fea0003800000 */
.L_x_53:
        /* <DEDUP_REMOVED lines=13> */
.L_x_56:
[----:B------:R-:W-:Y:S05]  /*27b0*/  BSYNC B0 ;  /* 0x0000000000007941 */ /* 0x000fea0003800000 */
.L_x_55:
        /* <DEDUP_REMOVED lines=12> */
.L_x_58:
[----:B------:R-:W-:Y:S05]  /*2880*/  BSYNC B0 ;  /* 0x0000000000007941 */ /* 0x000fea0003800000 */
.L_x_57:
        /* <DEDUP_REMOVED lines=12> */
.L_x_60:
[----:B------:R-:W-:Y:S05]  /*2950*/  BSYNC B0 ;  /* 0x0000000000007941 */ /* 0x000fea0003800000 */
.L_x_59:
        /* <DEDUP_REMOVED lines=13> */
.L_x_62:
[----:B------:R-:W-:Y:S05]  /*2a30*/  BSYNC B0 ;  /* 0x0000000000007941 */ /* 0x000fea0003800000 */
.L_x_61:
        /* <DEDUP_REMOVED lines=13> */
.L_x_64:
[----:B------:R-:W-:Y:S05]  /*2b10*/  BSYNC B0 ;  /* 0x0000000000007941 */ /* 0x000fea0003800000 */
.L_x_63:
        /* <DEDUP_REMOVED lines=12> */
.L_x_66:
[----:B------:R-:W-:Y:S05]  /*2be0*/  BSYNC B0 ;  /* 0x0000000000007941 */ /* 0x000fea0003800000 */
.L_x_65:
        /* <DEDUP_REMOVED lines=12> */
.L_x_68:
[----:B------:R-:W-:Y:S05]  /*2cb0*/  BSYNC B0 ;  /* 0x0000000000007941 */ /* 0x000fea0003800000 */
.L_x_67:
        /* <DEDUP_REMOVED lines=13> */
.L_x_70:
[----:B------:R-:W-:Y:S05]  /*2d90*/  BSYNC B0 ;  /* 0x0000000000007941 */ /* 0x000fea0003800000 */
.L_x_69:
        /* <DEDUP_REMOVED lines=13> */
.L_x_72:
[----:B------:R-:W-:Y:S05]  /*2e70*/  BSYNC B0 ;  /* 0x0000000000007941 */ /* 0x000fea0003800000 */
.L_x_71:
        /* <DEDUP_REMOVED lines=12> */
.L_x_74:
[----:B------:R-:W-:Y:S05]  /*2f40*/  BSYNC B0 ;  /* 0x0000000000007941 */ /* 0x000fea0003800000 */
.L_x_73:
        /* <DEDUP_REMOVED lines=12> */
.L_x_76:
[----:B------:R-:W-:Y:S05]  /*3010*/  BSYNC B0 ;  /* 0x0000000000007941 */ /* 0x000fea0003800000 */
.L_x_75:
        /* <DEDUP_REMOVED lines=13> */
.L_x_78:
[----:B------:R-:W-:Y:S05]  /*30f0*/  BSYNC B0 ;  /* 0x0000000000007941 */ /* 0x000fea0003800000 */
.L_x_77:
[----:B-----5:R-:W-:Y:S01]  /*3100*/  F2FP.F16.E4M3.UNPACK_B R4, R4 ;  /* 0x00000004ff04723e */ /* 0x020fe200020006ff */
[----:B------:R-:W-:Y:S01]  /*3110*/  BSSY B0, `(.L_x_79) ;  /* 0x000000b000007945 */ /* 0x000fe20003800000 */
[----:B------:R-:W-:-:S03]  /*3120*/  ISETP.GE.AND P1, PT, R11, 0x32, PT ;  /* 0x000000320b00780c */ /* 0x000fc60003f26270 */
[----:B-1----:R-:W-:Y:S01]  /*3130*/  HADD2.F32 R5, -RZ, R4.H0_H0 ;  /* 0x20000004ff057230 */ /* 0x002fe20000004100 */
[----:B------:R-:W-:Y:S02]  /*3140*/  ISETP.LT.OR P3, PT, R15, 0x1, !P1 ;  /* 0x000000010f00780c */ /* 0x000fe40004f61670 */
[----:B------:R-:W-:Y:S02]  /*3150*/  PRMT R4, RZ, 0x7610, R4 ;  /* 0x00007610ff047816 */ /* 0x000fe40000000004 */
[----:B------:R-:W-:-:S04]  /*3160*/  FMUL R5, R5, R10 ;  /* 0x0000000a05057220 */ /* 0x000fc80000400000 */
[----:B------:R-:W-:-:S05]  /*3170*/  FFMA R5, R48, R0, R5 ;  /* 0x0000000030057223 */ /* 0x000fca0000000005 */
[----:B------:R-:W-:-:S05]  /*3180*/  F2FP.SATFINITE.E4M3.F32.PACK_AB_MERGE_C R5, RZ, R5, RZ ;  /* 0x00000005ff05723e */ /* 0x000fca00048070ff */
[----:B------:R1:W-:Y:S01]  /*3190*/  @!P2 STG.E.U8 desc[UR12][R12.64+0x30], R5 ;  /* 0x000030050c00a986 */ /* 0x0003e2000c10110c */
[----:B------:R-:W-:Y:S05]  /*31a0*/  @P3 BRA `(.L_x_80) ;  /* 0x0000000000043947 */ /* 0x000fea0003800000 */
[----:B------:R0:W5:Y:S02]  /*31b0*/  LDG.E.U8 R4, desc[UR12][R6.64+0x31] ;  /* 0x0000310c06047981 */ /* 0x000164000c1e1100 */
.L_x_80:
[----:B------:R-:W-:Y:S05]  /*31c0*/  BSYNC B0 ;  /* 0x0000000000007941 */ /* 0x000fea0003800000 */
.L_x_79:
[----:B-----5:R-:W-:Y:S01]  /*31d0*/  F2FP.F16.E4M3.UNPACK_B R4, R4 ;  /* 0x00000004ff04723e */ /* 0x020fe200020006ff */
[----:B------:R-:W-:Y:S01]  /*31e0*/  BSSY B0, `(.L_x_81) ;  /* 0x000000a000007945 */ /* 0x000fe20003800000 */
        /* <DEDUP_REMOVED lines=9> */
.L_x_82:
[----:B------:R-:W-:Y:S05]  /*3280*/  BSYNC B0 ;  /* 0x0000000000007941 */ /* 0x000fea0003800000 */
.L_x_81:
[----:B-----5:R-:W-:Y:S01]  /*3290*/  F2FP.F16.E4M3.UNPACK_B R4, R4 ;  /* 0x00000004ff04723e */ /* 0x020fe200020006ff */
[----:B------:R-:W-:Y:S01]  /*32a0*/  BSSY B0, `(.L_x_83) ;  /* 0x000000a000007945 */ /* 0x000fe20003800000 */
        /* <DEDUP_REMOVED lines=9> */
.L_x_84:
[----:B------:R-:W-:Y:S05]  /*3340*/  BSYNC B0 ;  /* 0x0000000000007941 */ /* 0x000fea0003800000 */
.L_x_83:
[----:B-----5:R-:W-:Y:S01]  /*3350*/  F2FP.F16.E4M3.UNPACK_B R4, R4 ;  /* 0x00000004ff04723e */ /* 0x020fe200020006ff */
[----:B------:R-:W-:Y:S01]  /*3360*/  BSSY B0, `(.L_x_85) ;  /* 0x000000b000007945 */ /* 0x000fe20003800000 */
[----:B------:R-:W-:-:S03]  /*3370*/  ISETP.GE.AND P0, PT, R11, 0x39, PT ;  /* 0x000000390b00780c */ /* 0x000fc60003f06270 */
[----:B-1----:R-:W-:Y:S01]  /*3380*/  HADD2.F32 R5, -RZ, R4.H0_H0 ;  /* 0x20000004ff057230 */ /* 0x002fe20000004100 */
[----:B------:R-:W-:-:S04]  /*3390*/  ISETP.LT.OR P2, PT, R15, 0x1, !P0 ;  /* 0x000000010f00780c */ /* 0x000fc80004741670 */
[----:B------:R-:W-:-:S04]  /*33a0*/  FMUL R4, R5, R10 ;  /* 0x0000000a05047220 */ /* 0x000fc80000400000 */
[----:B------:R-:W-:-:S05]  /*33b0*/  FFMA R4, R51, R0, R4 ;  /* 0x0000000033047223 */ /* 0x000fca0000000004 */
[----:B------:R-:W-:Y:S02]  /*33c0*/  F2FP.SATFINITE.E4M3.F32.PACK_AB_MERGE_C R5, RZ, R4, RZ ;  /* 0x00000004ff05723e */ /* 0x000fe400048070ff */
[----:B------:R-:W-:-:S03]  /*33d0*/  PRMT R4, RZ, 0x7610, R4 ;  /* 0x00007610ff047816 */ /* 0x000fc60000000004 */
[----:B------:R1:W-:Y:S01]  /*33e0*/  @!P1 STG.E.U8 desc[UR12][R8.64+0x31], R5 ;  /* 0x0000310508009986 */ /* 0x0003e2000c10110c */
[----:B------:R-:W-:Y:S05]  /*33f0*/  @P2 BRA `(.L_x_86) ;  /* 0x0000000000042947 */ /* 0x000fea0003800000 */
[----:B------:R0:W5:Y:S02]  /*3400*/  LDG.E.U8 R4, desc[UR12][R6.64+0x38] ;  /* 0x0000380c06047981 */ /* 0x000164000c1e1100 */
.L_x_86:
[----:B------:R-:W-:Y:S05]  /*3410*/  BSYNC B0 ;  /* 0x0000000000007941 */ /* 0x000fea0003800000 */
.L_x_85:
        /* <DEDUP_REMOVED lines=12> */
.L_x_88:
[----:B------:R-:W-:Y:S05]  /*34e0*/  BSYNC B0 ;  /* 0x0000000000007941 */ /* 0x000fea0003800000 */
.L_x_87:
        /* <DEDUP_REMOVED lines=11> */
.L_x_90:
[----:B------:R-:W-:Y:S05]  /*35a0*/  BSYNC B0 ;  /* 0x0000000000007941 */ /* 0x000fea0003800000 */
.L_x_89:
        /* <DEDUP_REMOVED lines=11> */
.L_x_92:
[----:B------:R-:W-:Y:S05]  /*3660*/  BSYNC B0 ;  /* 0x0000000000007941 */ /* 0x000fea0003800000 */
.L_x_91:
[----:B-----5:R-:W-:-:S05]  /*3670*/  F2FP.F16.E4M3.UNPACK_B R4, R4 ;  /* 0x00000004ff04723e */ /* 0x020fca00020006ff */
[----:B0--34-:R-:W-:-:S05]  /*3680*/  HADD2.F32 R3, -RZ, R4.H0_H0 ;  /* 0x20000004ff037230 */ /* 0x019fca0000004100 */
[----:B------:R-:W-:-:S04]  /*3690*/  FMUL R10, R3, R10 ;  /* 0x0000000a030a7220 */ /* 0x000fc80000400000 */
[----:B------:R-:W-:-:S05]  /*36a0*/  FFMA R10, R55, R0, R10 ;  /* 0x00000000370a7223 */ /* 0x000fca000000000a */
[----:B------:R-:W-:Y:S01]  /*36b0*/  F2FP.SATFINITE.E4M3.F32.PACK_AB_MERGE_C R3, RZ, R10, RZ ;  /* 0x0000000aff03723e */ /* 0x000fe200048070ff */
[----:B------:R-:W-:Y:S06]  /*36c0*/  @P1 EXIT ;  /* 0x000000000000194d */ /* 0x000fec0003800000 */
[----:B------:R-:W-:Y:S01]  /*36d0*/  STG.E.U8 desc[UR12][R8.64+0x39], R3 ;  /* 0x0000390308007986 */ /* 0x000fe2000c10110c */
[----:B------:R-:W-:Y:S05]  /*36e0*/  EXIT ;  /* 0x000000000000794d */ /* 0x000fea0003800000 */
.L_x_28:
[C---:B------:R-:W-:Y:S01]  /*36f0*/  ISETP.GE.AND P1, PT, R11.reuse, 0x1, PT ;  /* 0x000000010b00780c */ /* 0x040fe20003f26270 */
[-C--:B--2---:R-:W-:Y:S01]  /*3700*/  FMUL R24, R24, R0.reuse ;  /* 0x0000000018187220 */ /* 0x084fe20000400000 */
[----:B------:R-:W-:Y:S01]  /*3710*/  ISETP.GE.AND P2, PT, R11, 0x2, PT ;  /* 0x000000020b00780c */ /* 0x000fe20003f46270 */
[-C--:B------:R-:W-:Y:S01]  /*3720*/  FMUL R25, R25, R0.reuse ;  /* 0x0000000019197220 */ /* 0x080fe20000400000 */
[----:B------:R-:W-:Y:S01]  /*3730*/  ISETP.LT.OR P0, PT, R15, 0x1, !P1 ;  /* 0x000000010f00780c */ /* 0x000fe20004f01670 */
[-C--:B------:R-:W-:Y:S01]  /*3740*/  FMUL R27, R27, R0.reuse ;  /* 0x000000001b1b7220 */ /* 0x080fe20000400000 */
[C---:B------:R-:W-:Y:S01]  /*3750*/  ISETP.LT.OR P4, PT, R15.reuse, 0x1, !P2 ;  /* 0x000000010f00780c */ /* 0x040fe20005781670 */
[----:B------:R-:W-:Y:S01]  /*3760*/  FMUL R26, R26, R0 ;  /* 0x000000001a1a7220 */ /* 0x000fe20000400000 */
[----:B------:R-:W-:Y:S01]  /*3770*/  F2FP.SATFINITE.E4M3.F32.PACK_AB_MERGE_C R3, RZ, R24, RZ ;  /* 0x00000018ff03723e */ /* 0x000fe200048070ff */
[-C--:B------:R-:W-:Y:S01]  /*3780*/  FMUL R28, R28, R0.reuse ;  /* 0x000000001c1c7220 */ /* 0x080fe20000400000 */
[----:B------:R-:W-:Y:S01]  /*3790*/  ISETP.LT.OR P3, PT, R15, 0x9, !P2 ;  /* 0x000000090f00780c */ /* 0x000fe20005761670 */
[-C--:B------:R-:W-:Y:S01]  /*37a0*/  FMUL R29, R29, R0.reuse ;  /* 0x000000001d1d7220 */ /* 0x080fe20000400000 */
[----:B------:R-:W-:Y:S01]  /*37b0*/  F2FP.SATFINITE.E4M3.F32.PACK_AB_MERGE_C R25, RZ, R25, RZ ;  /* 0x00000019ff19723e */ /* 0x000fe200048070ff */
[-C--:B------:R-:W-:Y:S01]  /*37c0*/  FMUL R31, R31, R0.reuse ;  /* 0x000000001f1f7220 */ /* 0x080fe20000400000 */
[----:B------:R-:W-:Y:S01]  /*37d0*/  ISETP.LT.OR P1, PT, R15, 0x9, !P1 ;  /* 0x000000090f00780c */ /* 0x000fe20004f21670 */
[-C--:B------:R-:W-:Y:S01]  /*37e0*/  FMUL R30, R30, R0.reuse ;  /* 0x000000001e1e7220 */ /* 0x080fe20000400000 */
[C---:B------:R-:W-:Y:S01]  /*37f0*/  ISETP.GE.AND P2, PT, R11.reuse, 0xa, PT ;  /* 0x0000000a0b00780c */ /* 0x040fe20003f46270 */
[----:B------:R0:W-:Y:S01]  /*3800*/  @!P0 STG.E.U8 desc[UR12][R12.64], R3 ;  /* 0x000000030c008986 */ /* 0x0001e2000c10110c */
[----:B------:R-:W-:Y:S01]  /*3810*/  ISETP.GE.AND P0, PT, R11, 0x9, PT ;  /* 0x000000090b00780c */ /* 0x000fe20003f06270 */
[-C--:B------:R-:W-:Y:S01]  /*3820*/  FMUL R32, R32, R0.reuse ;  /* 0x0000000020207220 */ /* 0x080fe20000400000 */
[----:B------:R-:W-:Y:S01]  /*3830*/  F2FP.SATFINITE.E4M3.F32.PACK_AB_MERGE_C R27, RZ, R27, RZ ;  /* 0x0000001bff1b723e */ /* 0x000fe200048070ff */
[----:B------:R-:W-:Y:S01]  /*3840*/  @!P4 STG.E.U8 desc[UR12][R12.64+0x1], R25 ;  /* 0x000001190c00c986 */ /* 0x000fe2000c10110c */
[----:B------:R-:W-:Y:S01]  /*3850*/  ISETP.LT.OR P5, PT, R15, 0x1, !P0 ;  /* 0x000000010f00780c */ /* 0x000fe200047a1670 */
[-C--:B------:R-:W-:Y:S01]  /*3860*/  FMUL R33, R33, R0.reuse ;  /* 0x0000000021217220 */ /* 0x080fe20000400000 */
[C---:B------:R-:W-:Y:S01]  /*3870*/  ISETP.LT.OR P4, PT, R15.reuse, 0x1, !P2 ;  /* 0x000000010f00780c */ /* 0x040fe20005781670 */
[----:B------:R-:W-:Y:S01]  /*3880*/  @!P3 STG.E.U8 desc[UR12][R8.64+0x1], R27 ;  /* 0x0000011b0800b986 */ /* 0x000fe2000c10110c */
[----:B------:R-:W-:Y:S01]  /*3890*/  ISETP.LT.OR P3, PT, R15, 0x9, !P2 ;  /* 0x000000090f00780c */ /* 0x000fe20005761670 */
[----:B------:R-:W-:Y:S01]  /*38a0*/  FMUL R35, R35, R0 ;  /* 0x0000000023237220 */ /* 0x000fe20000400000 */
[----:B------:R-:W-:Y:S01]  /*38b0*/  F2FP.SATFINITE.E4M3.F32.PACK_AB_MERGE_C R5, RZ, R28, RZ ;  /* 0x0000001cff05723e */ /* 0x000fe200048070ff */
[----:B------:R-:W-:Y:S01]  /*38c0*/  FMUL R34, R34, R0 ;  /* 0x0000000022227220 */ /* 0x000fe20000400000 */
[----:B0-----:R-:W-:Y:S01]  /*38d0*/  F2FP.SATFINITE.E4M3.F32.PACK_AB_MERGE_C R3, RZ, R26, RZ ;  /* 0x0000001aff03723e */ /* 0x001fe200048070ff */
[-C--:B------:R-:W-:Y:S01]  /*38e0*/  FMUL R36, R36, R0.reuse ;  /* 0x0000000024247220 */ /* 0x080fe20000400000 */
[----:B------:R-:W-:Y:S01]  /*38f0*/  F2FP.SATFINITE.E4M3.F32.PACK_AB_MERGE_C R29, RZ, R29, RZ ;  /* 0x0000001dff1d723e */ /* 0x000fe200048070ff */
[-C--:B------:R-:W-:Y:S01]  /*3900*/  FMUL R37, R37, R0.reuse ;  /* 0x0000000025257220 */ /* 0x080fe20000400000 */
[----:B------:R-:W-:Y:S01]  /*3910*/  ISETP.LT.OR P0, PT, R15, 0x9, !P0 ;  /* 0x000000090f00780c */ /* 0x000fe20004701670 */
[----:B------:R0:W-:Y:S01]  /*3920*/  @!P1 STG.E.U8 desc[UR12][R8.64], R3 ;  /* 0x0000000308009986 */ /* 0x0001e2000c10110c */
[----:B------:R-:W-:Y:S01]  /*3930*/  ISETP.GE.AND P1, PT, R11, 0x11, PT ;  /* 0x000000110b00780c */ /* 0x000fe20003f26270 */
[-C--:B------:R-:W-:Y:S01]  /*3940*/  FMUL R39, R39, R0.reuse ;  /* 0x0000000027277220 */ /* 0x080fe20000400000 */
[----:B------:R-:W-:Y:S01]  /*3950*/  ISETP.GE.AND P2, PT, R11, 0x12, PT ;  /* 0x000000120b00780c */ /* 0x000fe20003f46270 */
[----:B------:R1:W-:Y:S01]  /*3960*/  @!P5 STG.E.U8 desc[UR12][R12.64+0x8], R5 ;  /* 0x000008050c00d986 */ /* 0x0003e2000c10110c */
[----:B------:R-:W-:Y:S01]  /*3970*/  F2FP.SATFINITE.E4M3.F32.PACK_AB_MERGE_C R31, RZ, R31, RZ ;  /* 0x0000001fff1f723e */ /* 0x000fe200048070ff */
[-C--:B------:R-:W-:Y:S01]  /*3980*/  FMUL R38, R38, R0.reuse ;  /* 0x0000000026267220 */ /* 0x080fe20000400000 */
[C---:B------:R-:W-:Y:S01]  /*3990*/  ISETP.LT.OR P5, PT, R15.reuse, 0x1, !P1 ;  /* 0x000000010f00780c */ /* 0x040fe20004fa1670 */
[----:B------:R-:W-:Y:S01]  /*39a0*/  @!P4 STG.E.U8 desc[UR12][R12.64+0x9], R29 ;  /* 0x0000091d0c00c986 */ /* 0x000fe2000c10110c */
[----:B------:R-:W-:Y:S01]  /*39b0*/  ISETP.LT.OR P4, PT, R15, 0x1, !P2 ;  /* 0x000000010f00780c */ /* 0x000fe20005781670 */
[----:B------:R-:W-:Y:S01]  /*39c0*/  FMUL R40, R40, R0 ;  /* 0x0000000028287220 */ /* 0x000fe20000400000 */
[----:B------:R-:W-:Y:S01]  /*39d0*/  F2FP.SATFINITE.E4M3.F32.PACK_AB_MERGE_C R33, RZ, R33, RZ ;  /* 0x00000021ff21723e */ /* 0x000fe200048070ff */
[----:B------:R-:W-:Y:S01]  /*39e0*/  @!P3 STG.E.U8 desc[UR12][R8.64+0x9], R31 ;  /* 0x0000091f0800b986 */ /* 0x000fe2000c10110c */
[----:B0-----:R-:W-:Y:S01]  /*39f0*/  F2FP.SATFINITE.E4M3.F32.PACK_AB_MERGE_C R3, RZ, R30, RZ ;  /* 0x0000001eff03723e */ /* 0x001fe200048070ff */
[-C--:B------:R-:W-:Y:S01]  /*3a00*/  FMUL R41, R41, R0.reuse ;  /* 0x0000000029297220 */ /* 0x080fe20000400000 */
[C---:B------:R-:W-:Y:S01]  /*3a10*/  ISETP.LT.OR P3, PT, R15.reuse, 0x9, !P2 ;  /* 0x000000090f00780c */ /* 0x040fe20005761670 */
[----:B------:R-:W-:Y:S01]  /*3a20*/  FMUL R42, R42, R0 ;  /* 0x000000002a2a7220 */ /* 0x000fe20000400000 */
[----:B-1----:R-:W-:Y:S01]  /*3a30*/  F2FP.SATFINITE.E4M3.F32.PACK_AB_MERGE_C R5, RZ, R32, RZ ;  /* 0x00000020ff05723e */ /* 0x002fe200048070ff */
[----:B------:R0:W-:Y:S01]  /*3a40*/  @!P0 STG.E.U8 desc[UR12][R8.64+0x8], R3 ;  /* 0x0000080308008986 */ /* 0x0001e2000c10110c */
        /* <DEDUP_REMOVED lines=9> */
[----:B------:R-:W-:Y:S01]  /*3ae0*/  FMUL R45, R45, R0 ;  /* 0x000000002d2d7220 */ /* 0x000fe20000400000 */
[C---:B------:R-:W-:Y:S01]  /*3af0*/  ISETP.LT.OR P4, PT, R15.reuse, 0x1, !P2 ;  /* 0x000000010f00780c */ /* 0x040fe20005781670 */
[----:B------:R-:W-:Y:S01]  /*3b00*/  @!P3 STG.E.U8 desc[UR12][R8.64+0x11], R35 ;  /* 0x000011230800b986 */ /* 0x000fe2000c10110c */
[----:B0-----:R-:W-:Y:S01]  /*3b10*/  F2FP.SATFINITE.E4M3.F32.PACK_AB_MERGE_C R3, RZ, R34, RZ ;  /* 0x00000022ff03723e */ /* 0x001fe200048070ff */
[-C--:B------:R-:W-:Y:S01]  /*3b20*/  FMUL R46, R46, R0.reuse ;  /* 0x000000002e2e7220 */ /* 0x080fe20000400000 */
[----:B------:R-:W-:Y:S01]  /*3b30*/  ISETP.LT.OR P3, PT, R15, 0x9, !P2 ;  /* 0x000000090f00780c */ /* 0x000fe20005761670 */
[----:B------:R-:W-:Y:S01]  /*3b40*/  FMUL R47, R47, R0 ;  /* 0x000000002f2f7220 */ /* 0x000fe20000400000 */
[----:B-1----:R-:W-:Y:S01]  /*3b50*/  F2FP.SATFINITE.E4M3.F32.PACK_AB_MERGE_C R5, RZ, R36, RZ ;  /* 0x00000024ff05723e */ /* 0x002fe200048070ff */
[----:B------:R0:W-:Y:S01]  /*3b60*/  @!P1 STG.E.U8 desc[UR12][R8.64+0x10], R3 ;  /* 0x0000100308009986 */ /* 0x0001e2000c10110c */
[C---:B------:R-:W-:Y:S01]  /*3b70*/  ISETP.GE.AND P1, PT, R11.reuse, 0x21, PT ;  /* 0x000000210b00780c */ /* 0x040fe20003f26270 */
[-C--:B------:R-:W-:Y:S01]  /*3b80*/  FMUL R48, R48, R0.reuse ;  /* 0x0000000030307220 */ /* 0x080fe20000400000 */
[----:B------:R-:W-:Y:S01]  /*3b90*/  F2FP.SATFINITE.E4M3.F32.PACK_AB_MERGE_C R37, RZ, R37, RZ ;  /* 0x00000025ff25723e */ /* 0x000fe200048070ff */
[----:B------:R1:W-:Y:S01]  /*3ba0*/  @!P5 STG.E.U8 desc[UR12][R12.64+0x18], R5 ;  /* 0x000018050c00d986 */ /* 0x0003e2000c10110c */
[----:B------:R-:W-:Y:S01]  /*3bb0*/  ISETP.GE.AND P2, PT, R11, 0x22, PT ;  /* 0x000000220b00780c */ /* 0x000fe20003f46270 */
[-C--:B------:R-:W-:Y:S01]  /*3bc0*/  FMUL R49, R49, R0.reuse ;  /* 0x0000000031317220 */ /* 0x080fe20000400000 */
[C---:B------:R-:W-:Y:S01]  /*3bd0*/  ISETP.LT.OR P0, PT, R15.reuse, 0x9, !P0 ;  /* 0x000000090f00780c */ /* 0x040fe20004701670 */
[----:B------:R-:W-:Y:S01]  /*3be0*/  @!P4 STG.E.U8 desc[UR12][R12.64+0x19], R37 ;  /* 0x000019250c00c986 */ /* 0x000fe2000c10110c */
[----:B------:R-:W-:Y:S01]  /*3bf0*/  ISETP.LT.OR P6, PT, R15, 0x1, !P1 ;  /* 0x000000010f00780c */ /* 0x000fe20004fc1670 */
[-C--:B------:R-:W-:Y:S01]  /*3c00*/  FMUL R50, R50, R0.reuse ;  /* 0x0000000032327220 */ /* 0x080fe20000400000 */
[----:B------:R-:W-:Y:S01]  /*3c10*/  F2FP.SATFINITE.E4M3.F32.PACK_AB_MERGE_C R39, RZ, R39, RZ ;  /* 0x00000027ff27723e */ /* 0x000fe200048070ff */
[-C--:B------:R-:W-:Y:S01]  /*3c20*/  FMUL R51, R51, R0.reuse ;  /* 0x0000000033337220 */ /* 0x080fe20000400000 */
[----:B------:R-:W-:Y:S01]  /*3c30*/  ISETP.LT.OR P5, PT, R15, 0x1, !P2 ;  /* 0x000000010f00780c */ /* 0x000fe200057a1670 */
[-C--:B------:R-:W-:Y:S01]  /*3c40*/  FMUL R52, R52, R0.reuse ;  /* 0x0000000034347220 */ /* 0x080fe20000400000 */
[----:B------:R-:W-:Y:S01]  /*3c50*/  ISETP.GE.AND P4, PT, R11, 0x29, PT ;  /* 0x000000290b00780c */ /* 0x000fe20003f86270 */
[----:B------:R-:W-:Y:S01]  /*3c60*/  @!P3 STG.E.U8 desc[UR12][R8.64+0x19], R39 ;  /* 0x000019270800b986 */ /* 0x000fe2000c10110c */
[----:B------:R-:W-:Y:S01]  /*3c70*/  ISETP.LT.OR P1, PT, R15, 0x9, !P1 ;  /* 0x000000090f00780c */ /* 0x000fe20004f21670 */
[-C--:B------:R-:W-:Y:S01]  /*3c80*/  FMUL R53, R53, R0.reuse ;  /* 0x0000000035357220 */ /* 0x080fe20000400000 */
[C---:B------:R-:W-:Y:S01]  /*3c90*/  ISETP.LT.OR P2, PT, R15.reuse, 0x9, !P2 ;  /* 0x000000090f00780c */ /* 0x040fe20005741670 */
[-C--:B------:R-:W-:Y:S01]  /*3ca0*/  FMUL R54, R54, R0.reuse ;  /* 0x0000000036367220 */ /* 0x080fe20000400000 */
[----:B------:R-:W-:Y:S01]  /*3cb0*/  ISETP.LT.OR P3, PT, R15, 0x1, !P4 ;  /* 0x000000010f00780c */ /* 0x000fe20006761670 */
[----:B------:R-:W-:Y:S01]  /*3cc0*/  FMUL R0, R55, R0 ;  /* 0x0000000037007220 */ /* 0x000fe20000400000 */
[----:B0-----:R-:W-:-:S02]  /*3cd0*/  F2FP.SATFINITE.E4M3.F32.PACK_AB_MERGE_C R3, RZ, R38, RZ ;  /* 0x00000026ff03723e */ /* 0x001fc400048070ff */
[----:B-1----:R-:W-:Y:S02]  /*3ce0*/  F2FP.SATFINITE.E4M3.F32.PACK_AB_MERGE_C R5, RZ, R40, RZ ;  /* 0x00000028ff05723e */ /* 0x002fe400048070ff */
[----:B------:R-:W-:Y:S01]  /*3cf0*/  F2FP.SATFINITE.E4M3.F32.PACK_AB_MERGE_C R41, RZ, R41, RZ ;  /* 0x00000029ff29723e */ /* 0x000fe200048070ff */
[----:B------:R0:W-:Y:S01]  /*3d00*/  @!P0 STG.E.U8 desc[UR12][R8.64+0x18], R3 ;  /* 0x0000180308008986 */ /* 0x0001e2000c10110c */
[----:B------:R-:W-:Y:S02]  /*3d10*/  F2FP.SATFINITE.E4M3.F32.PACK_AB_MERGE_C R43, RZ, R43, RZ ;  /* 0x0000002bff2b723e */ /* 0x000fe400048070ff */
[----:B------:R-:W-:Y:S01]  /*3d20*/  ISETP.LT.OR P4, PT, R15, 0x9, !P4 ;  /* 0x000000090f00780c */ /* 0x000fe20006781670 */
[----:B------:R1:W-:Y:S01]  /*3d30*/  @!P6 STG.E.U8 desc[UR12][R12.64+0x20], R5 ;  /* 0x000020050c00e986 */ /* 0x0003e2000c10110c */
[----:B------:R-:W-:Y:S02]  /*3d40*/  F2FP.SATFINITE.E4M3.F32.PACK_AB_MERGE_C R45, RZ, R45, RZ ;  /* 0x0000002dff2d723e */ /* 0x000fe400048070ff */
[----:B------:R-:W-:Y:S01]  /*3d50*/  F2FP.SATFINITE.E4M3.F32.PACK_AB_MERGE_C R47, RZ, R47, RZ ;  /* 0x0000002fff2f723e */ /* 0x000fe200048070ff */
[----:B------:R-:W-:Y:S01]  /*3d60*/  @!P5 STG.E.U8 desc[UR12][R12.64+0x21], R41 ;  /* 0x000021290c00d986 */ /* 0x000fe2000c10110c */
[----:B------:R-:W-:-:S02]  /*3d70*/  ISETP.GE.AND P5, PT, R11, 0x2a, PT ;  /* 0x0000002a0b00780c */ /* 0x000fc40003fa6270 */
[----:B------:R-:W-:Y:S01]  /*3d80*/  F2FP.SATFINITE.E4M3.F32.PACK_AB_MERGE_C R49, RZ, R49, RZ ;  /* 0x00000031ff31723e */ /* 0x000fe200048070ff */
[----:B------:R-:W-:Y:S01]  /*3d90*/  @!P2 STG.E.U8 desc[UR12][R8.64+0x21], R43 ;  /* 0x0000212b0800a986 */ /* 0x000fe2000c10110c */
[----:B0-----:R-:W-:Y:S02]  /*3da0*/  F2FP.SATFINITE.E4M3.F32.PACK_AB_MERGE_C R3, RZ, R42, RZ ;  /* 0x0000002aff03723e */ /* 0x001fe400048070ff */
[C---:B------:R-:W-:Y:S02]  /*3db0*/  ISETP.LT.OR P0, PT, R15.reuse, 0x1, !P5 ;  /* 0x000000010f00780c */ /* 0x040fe40006f01670 */
[----:B-1----:R-:W-:Y:S01]  /*3dc0*/  F2FP.SATFINITE.E4M3.F32.PACK_AB_MERGE_C R5, RZ, R44, RZ ;  /* 0x0000002cff05723e */ /* 0x002fe200048070ff */
[----:B------:R0:W-:Y:S01]  /*3dd0*/  @!P1 STG.E.U8 desc[UR12][R8.64+0x20], R3 ;  /* 0x0000200308009986 */ /* 0x0001e2000c10110c */
[----:B------:R-:W-:Y:S02]  /*3de0*/  ISETP.LT.OR P5, PT, R15, 0x9, !P5 ;  /* 0x000000090f00780c */ /* 0x000fe40006fa1670 */
[C---:B------:R-:W-:Y:S01]  /*3df0*/  ISETP.GE.AND P2, PT, R11.reuse, 0x32, PT ;  /* 0x000000320b00780c */ /* 0x040fe20003f46270 */
[----:B------:R1:W-:Y:S01]  /*3e00*/  @!P3 STG.E.U8 desc[UR12][R12.64+0x28], R5 ;  /* 0x000028050c00b986 */ /* 0x0003e2000c10110c */
[----:B------:R-:W-:-:S02]  /*3e10*/  ISETP.GE.AND P3, PT, R11, 0x31, PT ;  /* 0x000000310b00780c */ /* 0x000fc40003f66270 */
[----:B------:R-:W-:Y:S02]  /*3e20*/  ISETP.GE.AND P1, PT, R11, 0x3a, PT ;  /* 0x0000003a0b00780c */ /* 0x000fe40003f26270 */
[----:B------:R-:W-:Y:S01]  /*3e30*/  ISETP.LT.OR P6, PT, R15, 0x1, !P3 ;  /* 0x000000010f00780c */ /* 0x000fe20005fc1670 */
[----:B------:R-:W-:Y:S01]  /*3e40*/  @!P0 STG.E.U8 desc[UR12][R12.64+0x29], R45 ;  /* 0x0000292d0c008986 */ /* 0x000fe2000c10110c */
[----:B------:R-:W-:Y:S02]  /*3e50*/  ISETP.GE.AND P0, PT, R11, 0x39, PT ;  /* 0x000000390b00780c */ /* 0x000fe40003f06270 */
[----:B0-----:R-:W-:Y:S01]  /*3e60*/  F2FP.SATFINITE.E4M3.F32.PACK_AB_MERGE_C R3, RZ, R46, RZ ;  /* 0x0000002eff03723e */ /* 0x001fe200048070ff */
[----:B------:R-:W-:Y:S01]  /*3e70*/  @!P5 STG.E.U8 desc[UR12][R8.64+0x29], R47 ;  /* 0x0000292f0800d986 */ /* 0x000fe2000c10110c */
[C---:B------:R-:W-:Y:S02]  /*3e80*/  ISETP.LT.OR P3, PT, R15.reuse, 0x9, !P3 ;  /* 0x000000090f00780c */ /* 0x040fe40005f61670 */
[----:B-1----:R-:W-:Y:S01]  /*3e90*/  F2FP.SATFINITE.E4M3.F32.PACK_AB_MERGE_C R5, RZ, R48, RZ ;  /* 0x00000030ff05723e */ /* 0x002fe200048070ff */
[----:B------:R0:W-:Y:S01]  /*3ea0*/  @!P4 STG.E.U8 desc[UR12][R8.64+0x28], R3 ;  /* 0x000028030800c986 */ /* 0x0001e2000c10110c */
[----:B------:R-:W-:-:S02]  /*3eb0*/  ISETP.LT.OR P4, PT, R15, 0x1, !P2 ;  /* 0x000000010f00780c */ /* 0x000fc40005781670 */
[C---:B------:R-:W-:Y:S01]  /*3ec0*/  ISETP.LT.OR P2, PT, R15.reuse, 0x9, !P2 ;  /* 0x000000090f00780c */ /* 0x040fe20005741670 */
[----:B------:R1:W-:Y:S01]  /*3ed0*/  @!P6 STG.E.U8 desc[UR12][R12.64+0x30], R5 ;  /* 0x000030050c00e986 */ /* 0x0003e2000c10110c */
[C---:B------:R-:W-:Y:S02]  /*3ee0*/  ISETP.LT.OR P6, PT, R15.reuse, 0x1, !P0 ;  /* 0x000000010f00780c */ /* 0x040fe400047c1670 */
[C---:B------:R-:W-:Y:S02]  /*3ef0*/  ISETP.LT.OR P5, PT, R15.reuse, 0x1, !P1 ;  /* 0x000000010f00780c */ /* 0x040fe40004fa1670 */
[C---:B------:R-:W-:Y:S02]  /*3f00*/  ISETP.LT.OR P0, PT, R15.reuse, 0x9, !P0 ;  /* 0x000000090f00780c */ /* 0x040fe40004701670 */
[----:B------:R-:W-:Y:S02]  /*3f10*/  ISETP.LT.OR P1, PT, R15, 0x9, !P1 ;  /* 0x000000090f00780c */ /* 0x000fe40004f21670 */
[----:B0-----:R-:W-:Y:S01]  /*3f20*/  F2FP.SATFINITE.E4M3.F32.PACK_AB_MERGE_C R3, RZ, R50, RZ ;  /* 0x00000032ff03723e */ /* 0x001fe200048070ff */
[----:B------:R0:W-:Y:S01]  /*3f30*/  @!P4 STG.E.U8 desc[UR12][R12.64+0x31], R49 ;  /* 0x000031310c00c986 */ /* 0x0001e2000c10110c */
[----:B------:R-:W-:-:S02]  /*3f40*/  F2FP.SATFINITE.E4M3.F32.PACK_AB_MERGE_C R51, RZ, R51, RZ ;  /* 0x00000033ff33723e */ /* 0x000fc400048070ff */
[----:B-1----:R-:W-:Y:S01]  /*3f50*/  F2FP.SATFINITE.E4M3.F32.PACK_AB_MERGE_C R5, RZ, R52, RZ ;  /* 0x00000034ff05723e */ /* 0x002fe200048070ff */
[----:B------:R0:W-:Y:S01]  /*3f60*/  @!P3 STG.E.U8 desc[UR12][R8.64+0x30], R3 ;  /* 0x000030030800b986 */ /* 0x0001e2000c10110c */
[----:B------:R-:W-:Y:S02]  /*3f70*/  F2FP.SATFINITE.E4M3.F32.PACK_AB_MERGE_C R53, RZ, R53, RZ ;  /* 0x00000035ff35723e */ /* 0x000fe400048070ff */
[----:B------:R-:W-:Y:S01]  /*3f80*/  F2FP.SATFINITE.E4M3.F32.PACK_AB_MERGE_C R7, RZ, R54, RZ ;  /* 0x00000036ff07723e */ /* 0x000fe200048070ff */
[----:B------:R0:W-:Y:S01]  /*3f90*/  @!P2 STG.E.U8 desc[UR12][R8.64+0x31], R51 ;  /* 0x000031330800a986 */ /* 0x0001e2000c10110c */
[----:B------:R-:W-:-:S03]  /*3fa0*/  F2FP.SATFINITE.E4M3.F32.PACK_AB_MERGE_C R11, RZ, R0, RZ ;  /* 0x00000000ff0b723e */ /* 0x000fc600048070ff */
[----:B------:R0:W-:Y:S04]  /*3fb0*/  @!P6 STG.E.U8 desc[UR12][R12.64+0x38], R5 ;  /* 0x000038050c00e986 */ /* 0x0001e8000c10110c */
[----:B------:R0:W-:Y:S04]  /*3fc0*/  @!P5 STG.E.U8 desc[UR12][R12.64+0x39], R53 ;  /* 0x000039350c00d986 */ /* 0x0001e8000c10110c */
[----:B------:R0:W-:Y:S01]  /*3fd0*/  @!P0 STG.E.U8 desc[UR12][R8.64+0x38], R7 ;  /* 0x0000380708008986 */ /* 0x0001e2000c10110c */
[----:B------:R-:W-:Y:S05]  /*3fe0*/  @P1 EXIT ;  /* 0x000000000000194d */ /* 0x000fea0003800000 */
[----:B------:R-:W-:Y:S01]  /*3ff0*/  STG.E.U8 desc[UR12][R8.64+0x39], R11 ;  /* 0x0000390b08007986 */ /* 0x000fe2000c10110c */
[----:B------:R-:W-:Y:S05]  /*4000*/  EXIT ;  /* 0x000000000000794d */ /* 0x000fea0003800000 */
.L_x_14:
[----:B------:R-:W-:-:S13]  /*4010*/  ISETP.NE.AND P0, PT, R17, RZ, PT ;  /* 0x000000ff1100720c */ /* 0x000fda0003f05270 */
[----:B------:R-:W-:Y:S05]  /*4020*/  @P0 EXIT ;  /* 0x000000000000094d */ /* 0x000fea0003800000 */
[----:B------:R-:W-:-:S13]  /*4030*/  ELECT P0, URZ, PT ;  /* 0x00000000003f782f */ /* 0x000fda0003800000 */
[----:B------:R-:W-:Y:S05]  /*4040*/  @!P0 BRA `(.L_x_93) ;  /* 0x0000000400c08947 */ /* 0x000fea0003800000 */
[----:B------:R-:W-:-:S13]  /*4050*/  ISETP.GE.AND P0, PT, R14, 0x1, PT ;  /* 0x000000010e00780c */ /* 0x000fda0003f06270 */
[----:B------:R-:W-:Y:S05]  /*4060*/  @!P0 BRA `(.L_x_93) ;  /* 0x0000000400b88947 */ /* 0x000fea0003800000 */
[----:B---3-5:R-:W2:Y:S01]  /*4070*/  S2R R10, SR_CgaCtaId ;  /* 0x00000000000a7919 */ /* 0x028ea20000008800 */
[----:B------:R-:W-:Y:S01]  /*4080*/  IMAD.SHL.U32 R23, R5, 0x40, RZ ;  /* 0x0000004005177824 */ /* 0x000fe200078e00ff */
[----:B------:R-:W-:Y:S01]  /*4090*/  ULDC UR4, c[0x0][0x384] ;  /* 0x0000e10000047ab9 */ /* 0x000fe20000000800 */
[----:B------:R-:W-:Y:S01]  /*40a0*/  IMAD R12, R2, R3, RZ ;  /* 0x00000003020c7224 */ /* 0x000fe200078e02ff */
[----:B------:R-:W-:Y:S01]  /*40b0*/  LOP3.LUT P0, RZ, R9, 0x1f, RZ, 0xc0, !PT ;  /* 0x0000001f09ff7812 */ /* 0x000fe2000780c0ff */
[----:B------:R-:W-:Y:S01]  /*40c0*/  IMAD.HI.U32 R2, R23, UR4, RZ ;  /* 0x0000000417027c27 */ /* 0x000fe2000f8e00ff */
[----:B------:R-:W-:Y:S01]  /*40d0*/  ULDC UR5, c[0x0][0x388] ;  /* 0x0000e20000057ab9 */ /* 0x000fe20000000800 */
[C---:B------:R-:W-:Y:S02]  /*40e0*/  ISETP.NE.AND P1, PT, R13.reuse, RZ, PT ;  /* 0x000000ff0d00720c */ /* 0x040fe40003f25270 */
[----:B------:R-:W-:Y:S02]  /*40f0*/  CS2R R8, SRZ ;  /* 0x0000000000087805 */ /* 0x000fe4000001ff00 */
[----:B------:R-:W-:Y:S01]  /*4100*/  ISETP.NE.OR P0, PT, R13, RZ, !P0 ;  /* 0x000000ff0d00720c */ /* 0x000fe20004705670 */
[----:B------:R-:W-:Y:S01]  /*4110*/  IMAD.MOV.U32 R3, RZ, RZ, 0x1 ;  /* 0x00000001ff037424 */ /* 0x000fe200078e00ff */
[----:B------:R-:W-:Y:S01]  /*4120*/  LOP3.LUT R22, R7, 0x2, RZ, 0xfc, !PT ;  /* 0x0000000207167812 */ /* 0x000fe200078efcff */
[----:B------:R-:W-:Y:S01]  /*4130*/  IMAD.MOV.U32 R4, RZ, RZ, RZ ;  /* 0x000000ffff047224 */ /* 0x000fe200078e00ff */
[----:B------:R-:W-:Y:S01]  /*4140*/  SHF.R.U32.HI R2, RZ, UR5, R2 ;  /* 0x00000005ff027c19 */ /* 0x000fe20008011602 */
[----:B------:R-:W-:-:S02]  /*4150*/  IMAD.MOV.U32 R6, RZ, RZ, RZ ;  /* 0x000000ffff067224 */ /* 0x000fc400078e00ff */
[----:B------:R-:W-:Y:S02]  /*4160*/  IMAD R5, R15, R12, 0x1 ;  /* 0x000000010f057424 */ /* 0x000fe400078e020c */
[----:B--2---:R-:W-:-:S05]  /*4170*/  IMAD.SHL.U32 R0, R10, 0x20, RZ ;  /* 0x000000200a007824 */ /* 0x004fca00078e00ff */
[----:B------:R-:W-:-:S05]  /*4180*/  LOP3.LUT R0, R0, 0x20, RZ, 0xc0, !PT ;  /* 0x0000002000007812 */ /* 0x000fca00078ec0ff */
[----:B------:R-:W-:Y:S02]  /*4190*/  IMAD R11, R11, 0x40, R0 ;  /* 0x000000400b0b7824 */ /* 0x000fe400078e0200 */
[----:B------:R-:W-:-:S07]  /*41a0*/  IMAD.SHL.U32 R0, R10, 0x400, RZ ;  /* 0x000004000a007824 */ /* 0x000fce00078e00ff */
.L_x_97:
[----:B------:R-:W0:Y:S01]  /*41b0*/  S2R R13, SR_CgaCtaId ;  /* 0x00000000000d7919 */ /* 0x000e220000008800 */
[----:B------:R-:W-:-:S04]  /*41c0*/  MOV R10, 0x400 ;  /* 0x00000400000a7802 */ /* 0x000fc80000000f00 */
[----:B0-----:R-:W-:Y:S02]  /*41d0*/  LEA R20, R13, R10, 0x18 ;  /* 0x0000000a0d147211 */ /* 0x001fe400078ec0ff */
[----:B------:R-:W-:-:S03]  /*41e0*/  SHF.L.U32 R10, R3, 0x1f, RZ ;  /* 0x0000001f030a7819 */ /* 0x000fc600000006ff */
[----:B------:R-:W-:-:S07]  /*41f0*/  IMAD R21, R4, 0x8, R20 ;  /* 0x0000000804157824 */ /* 0x000fce00078e0214 */
.L_x_94:
[----:B0-----:R0:W1:Y:S02]  /*4200*/  SYNCS.PHASECHK.TRANS64.TRYWAIT P2, [R21+URZ+0x381c0], R10 ;  /* 0x0381c00a150075a7 */ /* 0x001064000804017f */
[----:B-1----:R-:W-:Y:S05]  /*4210*/  @!P2 NANOSLEEP.SYNCS 0x989680 ;  /* 0x009896800000a95d */ /* 0x002fea0003900000 */
[----:B------:R-:W1:Y:S02]  /*4220*/  @!P2 SYNCS.PHASECHK.TRANS64 P2, [R21+URZ+0x381c0], R10 ;  /* 0x0381c00a1500a5a7 */ /* 0x000e64000804007f */
[----:B-1----:R-:W-:Y:S05]  /*4230*/  @!P2 BRA `(.L_x_94) ;  /* 0xfffffffc00f0a947 */ /* 0x002fea000383ffff */
[----:B0-----:R-:W0:Y:S02]  /*4240*/  @!P1 LDC R10, c[0x0][0x500] ;  /* 0x00014000ff0a9b82 */ /* 0x001e240000000800 */
[----:B0-----:R0:W-:Y:S02]  /*4250*/  @!P1 SYNCS.ARRIVE.TRANS64 RZ, [R21+URZ+0x38000], R10 ;  /* 0x0380000a15ff99a7 */ /* 0x0011e4000800003f */
[----:B0-----:R-:W-:-:S04]  /*4260*/  PRMT R10, R22, 0x9910, RZ ;  /* 0x00009910160a7816 */ /* 0x001fc800000000ff */
[----:B------:R-:W-:-:S13]  /*4270*/  ISETP.NE.AND P2, PT, R10, 0x2, PT ;  /* 0x000000020a00780c */ /* 0x000fda0003f45270 */
[----:B------:R-:W-:Y:S05]  /*4280*/  @P2 BRA `(.L_x_95) ;  /* 0x0000000000042947 */ /* 0x000fea0003800000 */
[----:B------:R-:W-:Y:S01]  /*4290*/  BPT.TRAP 0x1 ;  /* 0x000000040000795c */ /* 0x000fe20000300000 */
.L_x_95:
[----:B------:R-:W-:Y:S05]  /*42a0*/  @P0 BRA `(.L_x_96) ;  /* 0x0000000000040947 */ /* 0x000fea0003800000 */
[----:B------:R-:W-:Y:S01]  /*42b0*/  BPT.TRAP 0x1 ;  /* 0x000000040000795c */ /* 0x000fe20000300000 */
.L_x_96:
[----:B------:R-:W0:Y:S01]  /*42c0*/  LDC R12, c[0x0][0x380] ;  /* 0x0000e000ff0c7b82 */ /* 0x000e220000000800 */
[----:B------:R-:W-:Y:S01]  /*42d0*/  R2UR UR4, R2 ;  /* 0x00000000020472ca */ /* 0x000fe200000e0000 */
[----:B------:R-:W-:Y:S01]  /*42e0*/  IMAD.SHL.U32 R13, R4, 0x800, RZ ;  /* 0x00000800040d7824 */ /* 0x000fe200078e00ff */
[----:B------:R-:W-:Y:S01]  /*42f0*/  R2UR UR5, R23 ;  /* 0x00000000170572ca */ /* 0x000fe200000e0000 */
[----:B------:R-:W-:Y:S01]  /*4300*/  ULDC UR20, c[0x0][0x38c] ;  /* 0x0000e30000147ab9 */ /* 0x000fe20000000800 */
[C---:B------:R-:W-:Y:S01]  /*4310*/  R2UR UR9, R20.reuse ;  /* 0x00000000140972ca */ /* 0x040fe200000e0000 */
[----:B------:R-:W-:Y:S01]  /*4320*/  UISETP.NE.AND UP0, UPT, UR20, 0x1, UPT ;  /* 0x000000011400788c */ /* 0x000fe2000bf05270 */
[----:B------:R-:W-:Y:S01]  /*4330*/  IMAD.IADD R20, R20, 0x1, R13 ;  /* 0x0000000114147824 */ /* 0x000fe200078e020d */
[----:B------:R-:W1:Y:S01]  /*4340*/  LDC.64 R16, c[0x0][0x3b8] ;  /* 0x0000ee00ff107b82 */ /* 0x000e620000000a00 */
[C---:B------:R-:W-:Y:S01]  /*4350*/  R2UR UR18, R8.reuse ;  /* 0x00000000081272ca */ /* 0x040fe200000e0000 */
[----:B------:R-:W-:Y:S01]  /*4360*/  VIADD R8, R8, 0x1 ;  /* 0x0000000108087836 */ /* 0x000fe20000000000 */
[----:B------:R-:W-:Y:S01]  /*4370*/  R2UR UR17, R21 ;  /* 0x00000000151172ca */ /* 0x000fe200000e0000 */
[----:B------:R-:W-:Y:S01]  /*4380*/  VIADD R5, R5, 0xffffffff ;  /* 0xffffffff05057836 */ /* 0x000fe20000000000 */
[----:B------:R-:W-:Y:S01]  /*4390*/  ULDC.64 UR24, c[0x0][0x198] ;  /* 0x0000660000187ab9 */ /* 0x000fe20000000a00 */
[----:B------:R-:W-:Y:S01]  /*43a0*/  R2UR UR16, R20 ;  /* 0x00000000141072ca */ /* 0x000fe200000e0000 */
[----:B------:R-:W-:Y:S01]  /*43b0*/  ULDC.64 UR14, c[0x0][0x3b0] ;  /* 0x0000ec00000e7ab9 */ /* 0x000fe20000000a00 */
[----:B------:R-:W1:Y:S01]  /*43c0*/  LDC.64 R18, c[0x0][0x3d8] ;  /* 0x0000f600ff127b82 */ /* 0x000e620000000a00 */
[----:B------:R-:W-:Y:S01]  /*43d0*/  @UP0 ULDC.64 UR10, c[0x0][0x390] ;  /* 0x0000e400000a0ab9 */ /* 0x000fe20000000a00 */
[----:B------:R-:W-:Y:S01]  /*43e0*/  R2UR UR12, R9 ;  /* 0x00000000090c72ca */ /* 0x000fe200000e0000 */
[----:B------:R-:W-:Y:S01]  /*43f0*/  ULDC.64 UR22, c[0x0][0x3d0] ;  /* 0x0000f40000167ab9 */ /* 0x000fe20000000a00 */
[----:B------:R-:W-:Y:S01]  /*4400*/  R2UR UR13, R6 ;  /* 0x00000000060d72ca */ /* 0x000fe200000e0000 */
[----:B------:R-:W-:Y:S01]  /*4410*/  VIADD R4, R4, 0x1 ;  /* 0x0000000104047836 */ /* 0x000fe20000000000 */
[----:B------:R-:W-:Y:S01]  /*4420*/  ISETP.GT.AND P5, PT, R5, 0x1, PT ;  /* 0x000000010500780c */ /* 0x000fe20003fa4270 */
[----:B------:R-:W-:Y:S01]  /*4430*/  USHF.L.U32 UR18, UR18, 0x5, URZ ;  /* 0x0000000512127899 */ /* 0x000fe2000800063f */
[----:B0-----:R-:W-:Y:S01]  /*4440*/  ISETP.NE.AND P2, PT, R12, 0x1, PT ;  /* 0x000000010c00780c */ /* 0x001fe20003f45270 */
[----:B------:R-:W-:Y:S01]  /*4450*/  UIADD3 UR17, UR17, 0x38000, URZ ;  /* 0x0003800011117890 */ /* 0x000fe2000fffe03f */
[C---:B------:R-:W-:Y:S01]  /*4460*/  ISETP.NE.AND P4, PT, R4.reuse, 0x38, PT ;  /* 0x000000380400780c */ /* 0x040fe20003f85270 */
[----:B------:R-:W-:Y:S01]  /*4470*/  UMOV UR26, 0x30000 ;  /* 0x00030000001a7882 */ /* 0x000fe20000000000 */
[----:B------:R-:W-:Y:S01]  /*4480*/  UMOV UR28, 0x0 ;  /* 0x00000000001c7882 */ /* 0x000fe20000000000 */
[----:B------:R-:W-:Y:S01]  /*4490*/  UMOV UR29, 0x10000000 ;  /* 0x10000000001d7882 */ /* 0x000fe20000000000 */
[----:B------:R-:W-:-:S07]  /*44a0*/  SEL R4, R4, RZ, P4 ;  /* 0x000000ff04047207 */ /* 0x000fce0002000000 */
[----:B------:R-:W-:-:S05]  /*44b0*/  @P2 IMAD.U32 R10, RZ, RZ, UR4 ;  /* 0x00000004ff0a2e24 */ /* 0x000fca000f8e00ff */
[----:B------:R-:W-:Y:S02]  /*44c0*/  @P2 R2UR UR5, R10 ;  /* 0x000000000a0522ca */ /* 0x000fe400000e0000 */
[----:B------:R-:W-:Y:S01]  /*44d0*/  LOP3.LUT R10, R13, 0x400, R0, 0xf8, !PT ;  /* 0x000004000d0a7812 */ /* 0x000fe200078ef800 */
[----:B-1----:R-:W-:Y:S01]  /*44e0*/  IMAD R13, R6, R17, R19 ;  /* 0x00000011060d7224 */ /* 0x002fe200078e0213 */
[----:B------:R-:W-:Y:S01]  /*44f0*/  ISETP.NE.AND P2, PT, R8, R15, PT ;  /* 0x0000000f0800720c */ /* 0x000fe20003f45270 */
[----:B------:R-:W0:Y:S01]  /*4500*/  LDC R17, c[0x0][0x3c8] ;  /* 0x0000f200ff117b82 */ /* 0x000e220000000800 */
[----:B------:R-:W-:Y:S01]  /*4510*/  R2UR UR8, R10 ;  /* 0x000000000a0872ca */ /* 0x000fe200000e0000 */
[----:B------:R-:W-:Y:S01]  /*4520*/  IMAD R10, R9, R16, R18 ;  /* 0x00000010090a7224 */ /* 0x000fe200078e0212 */
[----:B------:R-:W-:Y:S02]  /*4530*/  SEL R16, RZ, 0x1, P4 ;  /* 0x00000001ff107807 */ /* 0x000fe40002000000 */
[----:B------:R-:W-:-:S02]  /*4540*/  SEL R8, R8, RZ, P2 ;  /* 0x000000ff08087207 */ /* 0x000fc40001000000 */
[----:B------:R-:W-:Y:S01]  /*4550*/  PRMT R10, R10, 0x40, R13 ;  /* 0x000000400a0a7816 */ /* 0x000fe2000000000d */
[----:B------:R-:W-:Y:S01]  /*4560*/  UIADD3 UR4, -UR5, URZ, URZ ;  /* 0x0000003f05047290 */ /* 0x000fe2000fffe13f */
[----:B------:R-:W-:Y:S01]  /*4570*/  LOP3.LUT R3, R3, R16, RZ, 0x3c, !PT ;  /* 0x0000001003037212 */ /* 0x000fe200078e3cff */
[----:B------:R-:W-:Y:S02]  /*4580*/  UIMAD.WIDE.U32 UR6, UR5, UR10, URZ ;  /* 0x0000000a050672a5 */ /* 0x000fe4000f8e003f */
[----:B------:R-:W-:Y:S01]  /*4590*/  UMOV UR21, UR5 ;  /* 0x0000000500157c82 */ /* 0x000fe20008000000 */
[----:B------:R-:W-:Y:S01]  /*45a0*/  UMOV UR10, UR18 ;  /* 0x00000012000a7c82 */ /* 0x000fe20008000000 */
[----:B------:R-:W-:Y:S01]  /*45b0*/  IMAD R12, R12, UR4, R23 ;  /* 0x000000040c0c7c24 */ /* 0x000fe2000f8e0217 */
[----:B------:R-:W-:Y:S01]  /*45c0*/  @UP0 USHF.R.U32.HI UR21, URZ, UR11, UR7 ;  /* 0x0000000b3f150299 */ /* 0x000fe20008011607 */
[----:B------:R-:W-:Y:S01]  /*45d0*/  R2UR UR11, R11 ;  /* 0x000000000b0b72ca */ /* 0x000fe200000e0000 */
[----:B------:R-:W-:Y:S01]  /*45e0*/  UIADD3 UR4, UP1, UR24, 0xf0, URZ ;  /* 0x000000f018047890 */ /* 0x000fe2000ff3e03f */
[----:B------:R-:W-:Y:S01]  /*45f0*/  R2UR UR7, R10 ;  /* 0x000000000a0772ca */ /* 0x000fe200000e0000 */
[----:B------:R-:W-:Y:S01]  /*4600*/  UIADD3 UR6, -UR21, URZ, URZ ;  /* 0x0000003f15067290 */ /* 0x000fe2000fffe13f */
[----:B------:R-:W-:Y:S01]  /*4610*/  R2UR UR19, R12 ;  /* 0x000000000c1372ca */ /* 0x000fe200000e0000 */
[----:B------:R-:W-:Y:S01]  /*4620*/  VIADD R12, R9, 0x1 ;  /* 0x00000001090c7836 */ /* 0x000fe20000000000 */
[----:B------:R-:W-:Y:S01]  /*4630*/  UIADD3 UR24, UP2, UR24, 0x1f0, URZ ;  /* 0x000001f018187890 */ /* 0x000fe2000ff5e03f */
[----:B------:R-:W-:Y:S01]  /*4640*/  @P2 IMAD.MOV R12, RZ, RZ, R9 ;  /* 0x000000ffff0c2224 */ /* 0x000fe200078e0209 */
[----:B------:R-:W-:Y:S01]  /*4650*/  UIMAD UR20, UR20, UR6, UR5 ;  /* 0x00000006141472a4 */ /* 0x000fe2000f8e0205 */
[----:B------:R-:W-:Y:S01]  /*4660*/  VIADD R10, R6, 0x1 ;  /* 0x00000001060a7836 */ /* 0x000fe20000000000 */
[----:B------:R-:W-:-:S02]  /*4670*/  UIADD3.X UR5, URZ, UR25, URZ, UP1, !UPT ;  /* 0x000000193f057290 */ /* 0x000fc40008ffe43f */
[C---:B0-----:R-:W-:Y:S01]  /*4680*/  ISETP.NE.AND P3, PT, R12.reuse, R17, PT ;  /* 0x000000110c00720c */ /* 0x041fe20003f65270 */
[----:B------:R-:W-:Y:S02]  /*4690*/  UIMAD UR20, UR20, UR15, UR23 ;  /* 0x0000000f141472a4 */ /* 0x000fe4000f8e0217 */
[----:B------:R-:W-:Y:S01]  /*46a0*/  UPRMT UR6, UR7, 0x5410, URZ ;  /* 0x0000541007067896 */ /* 0x000fe2000800003f */
[----:B------:R-:W-:Y:S01]  /*46b0*/  SEL R9, R12, RZ, P3 ;  /* 0x000000ff0c097207 */ /* 0x000fe20001800000 */
[----:B------:R-:W-:Y:S02]  /*46c0*/  UIMAD UR19, UR19, UR14, UR22 ;  /* 0x0000000e131372a4 */ /* 0x000fe4000f8e0216 */
[----:B------:R-:W-:Y:S02]  /*46d0*/  UIADD3 UR8, UR9, 0x1c000, UR8 ;  /* 0x0001c00009087890 */ /* 0x000fe4000fffe008 */
[----:B------:R-:W-:Y:S01]  /*46e0*/  UIADD3.X UR25, URZ, UR25, URZ, UP2, !UPT ;  /* 0x000000193f197290 */ /* 0x000fe200097fe43f */
[----:B------:R-:W-:-:S03]  /*46f0*/  UMOV UR9, UR17 ;  /* 0x0000001100097c82 */ /* 0x000fc60008000000 */
[----:B------:R-:W-:Y:S01]  /*4700*/  @P3 IMAD.MOV R10, RZ, RZ, R6 ;  /* 0x000000ffff0a3224 */ /* 0x000fe200078e0206 */
[----:B------:R0:W-:Y:S03]  /*4710*/  UTMALDG.4D.IM2COL [UR16], [UR4], UR6 ;  /* 0x00000010040073b4 */ /* 0x0001e60008058006 */
[----:B------:R-:W-:Y:S01]  /*4720*/  IMAD.MOV.U32 R6, RZ, RZ, R10 ;  /* 0x000000ffff067224 */ /* 0x000fe200078e000a */
[----:B------:R0:W-:Y:S02]  /*4730*/  UTMALDG.4D.MULTICAST [UR8], [UR24], UR26, desc[UR28] ;  /* 0x00001c08180073b4 */ /* 0x0001e4000801981a */
[----:B0-----:R-:W-:Y:S05]  /*4740*/  @P5 BRA `(.L_x_97) ;  /* 0xfffffff800985947 */ /* 0x001fea000383ffff */
.L_x_93:
[----:B------:R-:W-:Y:S01]  /*4750*/  ISETP.GE.U32.AND P2, PT, R14, 0x38, PT ;  /* 0x000000380e00780c */ /* 0x000fe20003f46070 */
[----:B------:R-:W-:Y:S05]  /*4760*/  WARPSYNC.ALL ;  /* 0x0000000000007948 */ /* 0x000fea0003800000 */
[----:B------:R-:W-:-:S07]  /*4770*/  ELECT P1, URZ, PT ;  /* 0x00000000003f782f */ /* 0x000fce0003820000 */
[----:B------:R-:W-:-:S05]  /*4780*/  @P2 SHF.R.U32.HI R2, RZ, 0x3, R14 ;  /* 0x00000003ff022819 */ /* 0x000fca000001160e */
[----:B------:R-:W-:-:S05]  /*4790*/  @P2 IMAD.WIDE.U32 R2, R2, 0x24924925, RZ ;  /* 0x2492492502022825 */ /* 0x000fca00078e00ff */
[----:B------:R-:W-:-:S04]  /*47a0*/  @P2 LOP3.LUT R2, R3, 0x1, RZ, 0xc0, !PT ;  /* 0x0000000103022812 */ /* 0x000fc800078ec0ff */
[----:B------:R-:W-:Y:S01]  /*47b0*/  @P2 ISETP.NE.U32.AND P0, PT, R2, 0x1, PT ;  /* 0x000000010200280c */ /* 0x000fe20003f05070 */
[----:B------:R-:W-:-:S12]  /*47c0*/  @!P1 EXIT ;  /* 0x000000000000994d */ /* 0x000fd80003800000 */
[----:B------:R-:W-:Y:S01]  /*47d0*/  LOP3.LUT R7, R7, 0x2, RZ, 0xfc, !PT ;  /* 0x0000000207077812 */ /* 0x000fe200078efcff */
[----:B------:R-:W-:Y:S01]  /*47e0*/  IMAD.MOV.U32 R4, RZ, RZ, 0x1 ;  /* 0x00000001ff047424 */ /* 0x000fe200078e00ff */
[----:B------:R-:W-:Y:S02]  /*47f0*/  @P2 ISETP.NE.U32.AND.EX P0, PT, RZ, RZ, PT, P0 ;  /* 0x000000ffff00220c */ /* 0x000fe40003f05100 */
[----:B------:R-:W-:Y:S02]  /*4800*/  ISETP.NE.AND P1, PT, R7, 0x3, PT ;  /* 0x000000030700780c */ /* 0x000fe40003f25270 */
[----:B------:R-:W-:-:S11]  /*4810*/  @P2 SEL R4, RZ, 0x1, !P0 ;  /* 0x00000001ff042807 */ /* 0x000fd60004000000 */
[----:B------:R-:W-:Y:S05]  /*4820*/  @!P1 BRA `(.L_x_98) ;  /* 0x0000000000049947 */ /* 0x000fea0003800000 */
[----:B------:R-:W-:Y:S01]  /*4830*/  BPT.TRAP 0x1 ;  /* 0x000000040000795c */ /* 0x000fe20000300000 */
.L_x_98:
[----:B------:R-:W0:Y:S01]  /*4840*/  S2R R5, SR_CgaCtaId ;  /* 0x0000000000057919 */ /* 0x000e220000008800 */
[----:B------:R-:W-:Y:S02]  /*4850*/  SHF.R.U32.HI R2, RZ, 0x3, R14 ;  /* 0x00000003ff027819 */ /* 0x000fe4000001160e */
[----:B--2--5:R-:W-:-:S03]  /*4860*/  MOV R0, 0x400 ;  /* 0x0000040000007802 */ /* 0x024fc60000000f00 */
[----:B------:R-:W-:-:S04]  /*4870*/  IMAD.WIDE.U32 R2, R2, 0x24924925, RZ ;  /* 0x2492492502027825 */ /* 0x000fc800078e00ff */
[----:B------:R-:W-:Y:S01]  /*4880*/  IMAD R3, R3, -0x38, R14 ;  /* 0xffffffc803037824 */ /* 0x000fe200078e020e */
[----:B0-----:R-:W-:Y:S02]  /*4890*/  LEA R0, R5, R0, 0x18 ;  /* 0x0000000005007211 */ /* 0x001fe400078ec0ff */
[----:B------:R-:W-:-:S03]  /*48a0*/  SHF.L.U32 R5, R4, 0x1f, RZ ;  /* 0x0000001f04057819 */ /* 0x000fc600000006ff */
[----:B------:R-:W-:-:S04]  /*48b0*/  VIADD R0, R0, 0x381c0 ;  /* 0x000381c000007836 */ /* 0x000fc80000000000 */
[----:B------:R-:W-:-:S07]  /*48c0*/  IMAD R2, R3, 0x8, R0 ;  /* 0x0000000803027824 */ /* 0x000fce00078e0200 */
.L_x_99:
[----:B0-----:R0:W1:Y:S02]  /*48d0*/  SYNCS.PHASECHK.TRANS64.TRYWAIT P0, [R2+URZ], R5 ;  /* 0x00000005020075a7 */ /* 0x001064000800017f */
[----:B-1----:R-:W-:Y:S05]  /*48e0*/  @!P0 NANOSLEEP.SYNCS 0x989680 ;  /* 0x009896800000895d */ /* 0x002fea0003900000 */
[----:B------:R-:W1:Y:S02]  /*48f0*/  @!P0 SYNCS.PHASECHK.TRANS64 P0, [R2+URZ], R5 ;  /* 0x00000005020085a7 */ /* 0x000e64000800007f */
[----:B-1----:R-:W-:Y:S05]  /*4900*/  @!P0 BRA `(.L_x_99) ;  /* 0xfffffffc00f08947 */ /* 0x002fea000383ffff */
[----:B------:R-:W-:-:S05]  /*4910*/  VIADD R3, R3, 0x1 ;  /* 0x0000000103037836 */ /* 0x000fca0000000000 */
[----:B------:R-:W-:-:S04]  /*4920*/  ISETP.NE.AND P0, PT, R3, 0x38, PT ;  /* 0x000000380300780c */ /* 0x000fc80003f05270 */
[----:B0-----:R-:W-:Y:S02]  /*4930*/  SEL R5, RZ, 0x1, P0 ;  /* 0x00000001ff057807 */ /* 0x001fe40000000000 */
[----:B------:R-:W-:Y:S02]  /*4940*/  SEL R3, R3, RZ, P0 ;  /* 0x000000ff03037207 */ /* 0x000fe40000000000 */
[----:B------:R-:W-:-:S03]  /*4950*/  LOP3.LUT R7, R4, R5, RZ, 0x3c, !PT ;  /* 0x0000000504077212 */ /* 0x000fc600078e3cff */
[----:B------:R-:W-:Y:S01]  /*4960*/  IMAD R2, R3, 0x8, R0 ;  /* 0x0000000803027824 */ /* 0x000fe200078e0200 */
[----:B------:R-:W-:-:S07]  /*4970*/  SHF.L.U32 R5, R7, 0x1f, RZ ;  /* 0x0000001f07057819 */ /* 0x000fce00000006ff */
.L_x_100:
        /* <DEDUP_REMOVED lines=11> */
.L_x_101:
        /* <DEDUP_REMOVED lines=11> */
.L_x_102:
        /* <DEDUP_REMOVED lines=11> */
.L_x_103:
        /* <DEDUP_REMOVED lines=11> */
.L_x_104:
        /* <DEDUP_REMOVED lines=11> */
.L_x_105:
        /* <DEDUP_REMOVED lines=11> */
.L_x_106:
        /* <DEDUP_REMOVED lines=11> */
.L_x_107:
        /* <DEDUP_REMOVED lines=11> */
.L_x_108:
        /* <DEDUP_REMOVED lines=11> */
.L_x_109:
        /* <DEDUP_REMOVED lines=11> */
.L_x_110:
        /* <DEDUP_REMOVED lines=11> */
.L_x_111:
        /* <DEDUP_REMOVED lines=11> */
.L_x_112:
        /* <DEDUP_REMOVED lines=11> */
.L_x_113:
        /* <DEDUP_REMOVED lines=11> */
.L_x_114:
        /* <DEDUP_REMOVED lines=11> */
.L_x_115:
        /* <DEDUP_REMOVED lines=11> */
.L_x_116:
        /* <DEDUP_REMOVED lines=11> */
.L_x_117:
        /* <DEDUP_REMOVED lines=11> */
.L_x_118:
        /* <DEDUP_REMOVED lines=11> */
.L_x_119:
        /* <DEDUP_REMOVED lines=11> */
.L_x_120:
        /* <DEDUP_REMOVED lines=11> */
.L_x_121:
        /* <DEDUP_REMOVED lines=11> */
.L_x_122:
        /* <DEDUP_REMOVED lines=11> */
.L_x_123:
        /* <DEDUP_REMOVED lines=11> */
.L_x_124:
        /* <DEDUP_REMOVED lines=11> */
.L_x_125:
        /* <DEDUP_REMOVED lines=11> */
.L_x_126:
        /* <DEDUP_REMOVED lines=11> */
.L_x_127:
        /* <DEDUP_REMOVED lines=11> */
.L_x_128:
        /* <DEDUP_REMOVED lines=11> */
.L_x_129:
        /* <DEDUP_REMOVED lines=11> */
.L_x_130:
        /* <DEDUP_REMOVED lines=11> */
.L_x_131:
        /* <DEDUP_REMOVED lines=11> */
.L_x_132:
        /* <DEDUP_REMOVED lines=11> */
.L_x_133:
        /* <DEDUP_REMOVED lines=11> */
.L_x_134:
        /* <DEDUP_REMOVED lines=11> */
.L_x_135:
        /* <DEDUP_REMOVED lines=11> */
.L_x_136:
        /* <DEDUP_REMOVED lines=11> */
.L_x_137:
        /* <DEDUP_REMOVED lines=11> */
.L_x_138:
        /* <DEDUP_REMOVED lines=11> */
.L_x_139:
        /* <DEDUP_REMOVED lines=11> */
.L_x_140:
        /* <DEDUP_REMOVED lines=11> */
.L_x_141:
        /* <DEDUP_REMOVED lines=11> */
.L_x_142:
        /* <DEDUP_REMOVED lines=11> */
.L_x_143:
        /* <DEDUP_REMOVED lines=11> */
.L_x_144:
        /* <DEDUP_REMOVED lines=11> */
.L_x_145:
        /* <DEDUP_REMOVED lines=11> */
.L_x_146:
        /* <DEDUP_REMOVED lines=11> */
.L_x_147:
        /* <DEDUP_REMOVED lines=11> */
.L_x_148:
        /* <DEDUP_REMOVED lines=11> */
.L_x_149:
        /* <DEDUP_REMOVED lines=11> */
.L_x_150:
        /* <DEDUP_REMOVED lines=11> */
.L_x_151:
        /* <DEDUP_REMOVED lines=11> */
.L_x_152:
        /* <DEDUP_REMOVED lines=11> */
.L_x_153:
        /* <DEDUP_REMOVED lines=11> */
.L_x_154:
[----:B0-----:R0:W1:Y:S02]  /*6ea0*/  SYNCS.PHASECHK.TRANS64.TRYWAIT P0, [R3+URZ], R0 ;  /* 0x00000000030075a7 */ /* 0x001064000800017f */
[----:B-1----:R-:W-:Y:S05]  /*6eb0*/  @!P0 NANOSLEEP.SYNCS 0x989680 ;  /* 0x009896800000895d */ /* 0x002fea0003900000 */
[----:B------:R-:W1:Y:S02]  /*6ec0*/  @!P0 SYNCS.PHASECHK.TRANS64 P0, [R3+URZ], R0 ;  /* 0x00000000030085a7 */ /* 0x000e64000800007f */
[----:B-1----:R-:W-:Y:S05]  /*6ed0*/  @P0 EXIT ;  /* 0x000000000000094d */ /* 0x002fea0003800000 */
[----:B------:R-:W-:Y:S05]  /*6ee0*/  BRA `(.L_x_154) ;  /* 0xfffffffc00ec7947 */ /* 0x000fea000383ffff */
.L_x_155:
[----:B------:R-:W-:-:S00]  /*6ef0*/  BRA `(.L_x_155) ;  /* 0xfffffffc00fc7947 */ /* 0x000fc0000383ffff */
[----:B------:R-:W-:-:S00]  /*6f00*/  NOP ;  /* 0x0000000000007918 */ /* 0x000fc00000000000 */
[----:B------:R-:W-:-:S00]  /*6f10*/  NOP ;  /* 0x0000000000007918 */ /* 0x000fc00000000000 */
[----:B------:R-:W-:-:S00]  /*6f20*/  NOP ;  /* 0x0000000000007918 */ /* 0x000fc00000000000 */
[----:B------:R-:W-:-:S00]  /*6f30*/  NOP ;  /* 0x0000000000007918 */ /* 0x000fc00000000000 */
[----:B------:R-:W-:-:S00]  /*6f40*/  NOP ;  /* 0x0000000000007918 */ /* 0x000fc00000000000 */
[----:B------:R-:W-:-:S00]  /*6f50*/  NOP ;  /* 0x0000000000007918 */ /* 0x000fc00000000000 */
[----:B------:R-:W-:-:S00]  /*6f60*/  NOP ;  /* 0x0000000000007918 */ /* 0x000fc00000000000 */
[----:B------:R-:W-:-:S00]  /*6f70*/  NOP ;  /* 0x0000000000007918 */ /* 0x000fc00000000000 */
.L_x_156:


//--------------------- .nv.shared._ZN7cutlass13device_kernelINS_4conv6kernel13ConvUniversalINS1_16ConvProblemShapeILNS1_8OperatorE0ELi2EEENS1_10collective14CollectiveConvINS1_46MainloopSm90TmaGmmaWarpSpecializedImplicitGemmILS5_0ELi56ELi2EN4cute5tupleIJNSA_1CILi2EEENSC_ILi1EEESE_EEENS1_36KernelImplicitTmaWarpSpecializedSm90ELi1EEENSB_IJNSC_ILi64EEESI_NSB_IJNSC_ILi32EEEEEEEEENS_12float_e4m3_tESM_NSA_8TiledMMAINSA_8MMA_AtomIJNSA_4SM904GMMA30MMA_64x64x32_F32E4M3E4M3_SS_TNILNSQ_7ScaleInE1ELSS_1EEEEEENSA_6LayoutINSB_IJSE_SE_SE_EEENSB_IJNSC_ILi0EEESX_SX_EEEEENSB_IJNSA_10UnderscoreES10_S10_EEEEENS7_6detail26Sm90ImplicitGemmTileTraitsINSA_20SM90_TMA_LOAD_IM2COLENSA_14ComposedLayoutINSA_7SwizzleILi1ELi4ELi3EEENSA_18smem_ptr_flag_bitsILi8EEENSV_INSB_IJNSB_IJNSC_ILi8EEES1B_EEENSB_IJSJ_SE_EEENSB_IJSE_NSC_ILi56EEEEEEEEENSB_IJNSB_IJSJ_NSC_ILi256EEEEEENSB_IJSE_SX_EEENSB_IJSX_NSC_ILi2048EEEEEEEEEEEEEvEENS14_INSA_23SM90_TMA_LOAD_MULTICASTES1O_vEEEENS_8epilogue10collective6detail29Sm90TmaWarpSpecializedAdapterINS1U_15DefaultEpilogueISM_NSB_IJNSB_IJlllEEESE_SX_EEES1Z_NS1T_6thread17LinearCombinationISM_Li1EffLNS20_9ScaleType4KindE0ELNS_15FloatRoundStyleE2ESM_EENS_4gemm15EpilogueDefaultEEEEEvvEEEEvNT_6ParamsE --------------------------
	.section	.nv.shared._ZN7cutlass13device_kernelINS_4conv6kernel13ConvUniversalINS1_16ConvProblemShapeILNS1_8OperatorE0ELi2EEENS1_10collective14CollectiveConvINS1_46MainloopSm90TmaGmmaWarpSpecializedImplicitGemmILS5_0ELi56ELi2EN4cute5tupleIJNSA_1CILi2EEENSC_ILi1EEESE_EEENS1_36KernelImplicitTmaWarpSpecializedSm90ELi1EEENSB_IJNSC_ILi64EEESI_NSB_IJNSC_ILi32EEEEEEEEENS_12float_e4m3_tESM_NSA_8TiledMMAINSA_8MMA_AtomIJNSA_4SM904GMMA30MMA_64x64x32_F32E4M3E4M3_SS_TNILNSQ_7ScaleInE1ELSS_1EEEEEENSA_6LayoutINSB_IJSE_SE_SE_EEENSB_IJNSC_ILi0EEESX_SX_EEEEENSB_IJNSA_10UnderscoreES10_S10_EEEEENS7_6detail26Sm90ImplicitGemmTileTraitsINSA_20SM90_TMA_LOAD_IM2COLENSA_14ComposedLayoutINSA_7SwizzleILi1ELi4ELi3EEENSA_18smem_ptr_flag_bitsILi8EEENSV_INSB_IJNSB_IJNSC_ILi8EEES1B_EEENSB_IJSJ_SE_EEENSB_IJSE_NSC_ILi56EEEEEEEEENSB_IJNSB_IJSJ_NSC_ILi256EEEEEENSB_IJSE_SX_EEENSB_IJSX_NSC_ILi2048EEEEEEEEEEEEEvEENS14_INSA_23SM90_TMA_LOAD_MULTICASTES1O_vEEEENS_8epilogue10collective6detail29Sm90TmaWarpSpecializedAdapterINS1U_15DefaultEpilogueISM_NSB_IJNSB_IJlllEEESE_SX_EEES1Z_NS1T_6thread17LinearCombinationISM_Li1EffLNS20_9ScaleType4KindE0ELNS_15FloatRoundStyleE2ESM_EENS_4gemm15EpilogueDefaultEEEEEvvEEEEvNT_6ParamsE,"aw",@nobits
	.sectionflags	@""
	.align	16
	.zero		1024


//--------------------- .nv.shared.reserved.0     --------------------------
	.section	.nv.shared.reserved.0,"aw",@nobits
	.weak		__nv_reservedSMEM_offset_0_alias
	.size		__nv_reservedSMEM_offset_0_alias, 0, 0
	.other		__nv_reservedSMEM_offset_0_alias,@"STO_CUDA_RESERVED_SHARED STV_DEFAULT"
__nv_reservedSMEM_offset_0_alias:
	.zero		0


//--------------------- .nv.global                --------------------------
	.section	.nv.global,"aw",@nobits
.nv.global:
	.type		_ZN39_INTERNAL_7b2883be_4_k_cu_a78f6686_26594cute1_E,@object
	.size		_ZN39_INTERNAL_7b2883be_4_k_cu_a78f6686_26594cute1_E,(_ZN39_INTERNAL_7b2883be_4_k_cu_a78f6686_26594cuda3std3__45__cpo6cbeginE - _ZN39_INTERNAL_7b2883be_4_k_cu_a78f6686_26594cute1_E)
_ZN39_INTERNAL_7b2883be_4_k_cu_a78f6686_26594cute1_E:
	.zero		1
	.type		_ZN39_INTERNAL_7b2883be_4_k_cu_a78f6686_26594cuda3std3__45__cpo6cbeginE,@object
	.size		_ZN39_INTERNAL_7b2883be_4_k_cu_a78f6686_26594cuda3std3__45__cpo6cbeginE,(_ZN39_INTERNAL_7b2883be_4_k_cu_a78f6686_26594cuda3std3__48in_placeE - _ZN39_INTERNAL_7b2883be_4_k_cu_a78f6686_26594cuda3std3__45__cpo6cbeginE)
_ZN39_INTERNAL_7b2883be_4_k_cu_a78f6686_26594cuda3std3__45__cpo6cbeginE:
	.zero		1
	.type		_ZN39_INTERNAL_7b2883be_4_k_cu_a78f6686_26594cuda3std3__48in_placeE,@object
	.size		_ZN39_INTERNAL_7b2883be_4_k_cu_a78f6686_26594cuda3std3__48in_placeE,(_ZN39_INTERNAL_7b2883be_4_k_cu_a78f6686_26594cuda3std6ranges3__45__cpo9iter_moveE - _ZN39_INTERNAL_7b2883be_4_k_cu_a78f6686_26594cuda3std3__48in_placeE)
_ZN39_INTERNAL_7b2883be_4_k_cu_a78f6686_26594cuda3std3__48in_placeE:
	.zero		1
	.type		_ZN39_INTERNAL_7b2883be_4_k_cu_a78f6686_26594cuda3std6ranges3__45__cpo9iter_moveE,@object
	.size		_ZN39_INTERNAL_7b2883be_4_k_cu_a78f6686_26594cuda3std6ranges3__45__cpo9iter_moveE,(_ZN39_INTERNAL_7b2883be_4_k_cu_a78f6686_26594cuda3std3__45__cpo5beginE - _ZN39_INTERNAL_7b2883be_4_k_cu_a78f6686_26594cuda3std6ranges3__45__cpo9iter_moveE)
_ZN39_INTERNAL_7b2883be_4_k_cu_a78f6686_26594cuda3std6ranges3__45__cpo9iter_moveE:
	.zero		1
	.type		_ZN39_INTERNAL_7b2883be_4_k_cu_a78f6686_26594cuda3std3__45__cpo5beginE,@object
	.size		_ZN39_INTERNAL_7b2883be_4_k_cu_a78f6686_26594cuda3std3__45__cpo5beginE,(_ZN39_INTERNAL_7b2883be_4_k_cu_a78f6686_26594cuda3std3__441_GLOBAL__N__7b2883be_4_k_cu_a78f6686_26596ignoreE - _ZN39_INTERNAL_7b2883be_4_k_cu_a78f6686_26594cuda3std3__45__cpo5beginE)
_ZN39_INTERNAL_7b2883be_4_k_cu_a78f6686_26594cuda3std3__45__cpo5beginE:
	.zero		1
	.type		_ZN39_INTERNAL_7b2883be_4_k_cu_a78f6686_26594cuda3std3__441_GLOBAL__N__7b2883be_4_k_cu_a78f6686_26596ignoreE,@object
	.size		_ZN39_INTERNAL_7b2883be_4_k_cu_a78f6686_26594cuda3std3__441_GLOBAL__N__7b2883be_4_k_cu_a78f6686_26596ignoreE,(_ZN39_INTERNAL_7b2883be_4_k_cu_a78f6686_26594cute7productE - _ZN39_INTERNAL_7b2883be_4_k_cu_a78f6686_26594cuda3std3__441_GLOBAL__N__7b2883be_4_k_cu_a78f6686_26596ignoreE)
_ZN39_INTERNAL_7b2883be_4_k_cu_a78f6686_26594cuda3std3__441_GLOBAL__N__7b2883be_4_k_cu_a78f6686_26596ignoreE:
	.zero		1
	.type		_ZN39_INTERNAL_7b2883be_4_k_cu_a78f6686_26594cute7productE,@object
	.size		_ZN39_INTERNAL_7b2883be_4_k_cu_a78f6686_26594cute7productE,(_ZN39_INTERNAL_7b2883be_4_k_cu_a78f6686_26594cuda3std3__45__cpo3endE - _ZN39_INTERNAL_7b2883be_4_k_cu_a78f6686_26594cute7productE)
_ZN39_INTERNAL_7b2883be_4_k_cu_a78f6686_26594cute7productE:
	.zero		1
	.type		_ZN39_INTERNAL_7b2883be_4_k_cu_a78f6686_26594cuda3std3__45__cpo3endE,@object
	.size		_ZN39_INTERNAL_7b2883be_4_k_cu_a78f6686_26594cuda3std3__45__cpo3endE,(_ZN39_INTERNAL_7b2883be_4_k_cu_a78f6686_26594cuda3std3__419piecewise_constructE - _ZN39_INTERNAL_7b2883be_4_k_cu_a78f6686_26594cuda3std3__45__cpo3endE)
_ZN39_INTERNAL_7b2883be_4_k_cu_a78f6686_26594cuda3std3__45__cpo3endE:
	.zero		1
	.type		_ZN39_INTERNAL_7b2883be_4_k_cu_a78f6686_26594cuda3std3__419piecewise_constructE,@object
	.size		_ZN39_INTERNAL_7b2883be_4_k_cu_a78f6686_26594cuda3std3__419piecewise_constructE,(_ZN39_INTERNAL_7b2883be_4_k_cu_a78f6686_26594cuda3std3__45__cpo4cendE - _ZN39_INTERNAL_7b2883be_4_k_cu_a78f6686_26594cuda3std3__419piecewise_constructE)
_ZN39_INTERNAL_7b2883be_4_k_cu_a78f6686_26594cuda3std3__419piecewise_constructE:
	.zero		1
	.type		_ZN39_INTERNAL_7b2883be_4_k_cu_a78f6686_26594cuda3std3__45__cpo4cendE,@object
	.size		_ZN39_INTERNAL_7b2883be_4_k_cu_a78f6686_26594cuda3std3__45__cpo4cendE,(_ZN39_INTERNAL_7b2883be_4_k_cu_a78f6686_26594cuda3std6ranges3__45__cpo4swapE - _ZN39_INTERNAL_7b2883be_4_k_cu_a78f6686_26594cuda3std3__45__cpo4cendE)
_ZN39_INTERNAL_7b2883be_4_k_cu_a78f6686_26594cuda3std3__45__cpo4cendE:
	.zero		1
	.type		_ZN39_INTERNAL_7b2883be_4_k_cu_a78f6686_26594cuda3std6ranges3__45__cpo4swapE,@object
	.size		_ZN39_INTERNAL_7b2883be_4_k_cu_a78f6686_26594cuda3std6ranges3__45__cpo4swapE,(.L_7 - _ZN39_INTERNAL_7b2883be_4_k_cu_a78f6686_26594cuda3std6ranges3__45__cpo4swapE)
_ZN39_INTERNAL_7b2883be_4_k_cu_a78f6686_26594cuda3std6ranges3__45__cpo4swapE:
	.zero		1
.L_7:


//--------------------- .nv.constant0._ZN7cutlass13device_kernelINS_4conv6kernel13ConvUniversalINS1_16ConvProblemShapeILNS1_8OperatorE0ELi2EEENS1_10collective14CollectiveConvINS1_46MainloopSm90TmaGmmaWarpSpecializedImplicitGemmILS5_0ELi56ELi2EN4cute5tupleIJNSA_1CILi2EEENSC_ILi1EEESE_EEENS1_36KernelImplicitTmaWarpSpecializedSm90ELi1EEENSB_IJNSC_ILi64EEESI_NSB_IJNSC_ILi32EEEEEEEEENS_12float_e4m3_tESM_NSA_8TiledMMAINSA_8MMA_AtomIJNSA_4SM904GMMA30MMA_64x64x32_F32E4M3E4M3_SS_TNILNSQ_7ScaleInE1ELSS_1EEEEEENSA_6LayoutINSB_IJSE_SE_SE_EEENSB_IJNSC_ILi0EEESX_SX_EEEEENSB_IJNSA_10UnderscoreES10_S10_EEEEENS7_6detail26Sm90ImplicitGemmTileTraitsINSA_20SM90_TMA_LOAD_IM2COLENSA_14ComposedLayoutINSA_7SwizzleILi1ELi4ELi3EEENSA_18smem_ptr_flag_bitsILi8EEENSV_INSB_IJNSB_IJNSC_ILi8EEES1B_EEENSB_IJSJ_SE_EEENSB_IJSE_NSC_ILi56EEEEEEEEENSB_IJNSB_IJSJ_NSC_ILi256EEEEEENSB_IJSE_SX_EEENSB_IJSX_NSC_ILi2048EEEEEEEEEEEEEvEENS14_INSA_23SM90_TMA_LOAD_MULTICASTES1O_vEEEENS_8epilogue10collective6detail29Sm90TmaWarpSpecializedAdapterINS1U_15DefaultEpilogueISM_NSB_IJNSB_IJlllEEESE_SX_EEES1Z_NS1T_6thread17LinearCombinationISM_Li1EffLNS20_9ScaleType4KindE0ELNS_15FloatRoundStyleE2ESM_EENS_4gemm15EpilogueDefaultEEEEEvvEEEEvNT_6ParamsE --------------------------
	.section	.nv.constant0._ZN7cutlass13device_kernelINS_4conv6kernel13ConvUniversalINS1_16ConvProblemShapeILNS1_8OperatorE0ELi2EEENS1_10collective14CollectiveConvINS1_46MainloopSm90TmaGmmaWarpSpecializedImplicitGemmILS5_0ELi56ELi2EN4cute5tupleIJNSA_1CILi2EEENSC_ILi1EEESE_EEENS1_36KernelImplicitTmaWarpSpecializedSm90ELi1EEENSB_IJNSC_ILi64EEESI_NSB_IJNSC_ILi32EEEEEEEEENS_12float_e4m3_tESM_NSA_8TiledMMAINSA_8MMA_AtomIJNSA_4SM904GMMA30MMA_64x64x32_F32E4M3E4M3_SS_TNILNSQ_7ScaleInE1ELSS_1EEEEEENSA_6LayoutINSB_IJSE_SE_SE_EEENSB_IJNSC_ILi0EEESX_SX_EEEEENSB_IJNSA_10UnderscoreES10_S10_EEEEENS7_6detail26Sm90ImplicitGemmTileTraitsINSA_20SM90_TMA_LOAD_IM2COLENSA_14ComposedLayoutINSA_7SwizzleILi1ELi4ELi3EEENSA_18smem_ptr_flag_bitsILi8EEENSV_INSB_IJNSB_IJNSC_ILi8EEES1B_EEENSB_IJSJ_SE_EEENSB_IJSE_NSC_ILi56EEEEEEEEENSB_IJNSB_IJSJ_NSC_ILi256EEEEEENSB_IJSE_SX_EEENSB_IJSX_NSC_ILi2048EEEEEEEEEEEEEvEENS14_INSA_23SM90_TMA_LOAD_MULTICASTES1O_vEEEENS_8epilogue10collective6detail29Sm90TmaWarpSpecializedAdapterINS1U_15DefaultEpilogueISM_NSB_IJNSB_IJlllEEESE_SX_EEES1Z_NS1T_6thread17LinearCombinationISM_Li1EffLNS20_9ScaleType4KindE0ELNS_15FloatRoundStyleE2ESM_EENS_4gemm15EpilogueDefaultEEEEEvvEEEEvNT_6ParamsE,"a",@progbits
	.sectionflags	@""
	.align	4
.nv.constant0._ZN7cutlass13device_kernelINS_4conv6kernel13ConvUniversalINS1_16ConvProblemShapeILNS1_8OperatorE0ELi2EEENS1_10collective14CollectiveConvINS1_46MainloopSm90TmaGmmaWarpSpecializedImplicitGemmILS5_0ELi56ELi2EN4cute5tupleIJNSA_1CILi2EEENSC_ILi1EEESE_EEENS1_36KernelImplicitTmaWarpSpecializedSm90ELi1EEENSB_IJNSC_ILi64EEESI_NSB_IJNSC_ILi32EEEEEEEEENS_12float_e4m3_tESM_NSA_8TiledMMAINSA_8MMA_AtomIJNSA_4SM904GMMA30MMA_64x64x32_F32E4M3E4M3_SS_TNILNSQ_7ScaleInE1ELSS_1EEEEEENSA_6LayoutINSB_IJSE_SE_SE_EEENSB_IJNSC_ILi0EEESX_SX_EEEEENSB_IJNSA_10UnderscoreES10_S10_EEEEENS7_6detail26Sm90ImplicitGemmTileTraitsINSA_20SM90_TMA_LOAD_IM2COLENSA_14ComposedLayoutINSA_7SwizzleILi1ELi4ELi3EEENSA_18smem_ptr_flag_bitsILi8EEENSV_INSB_IJNSB_IJNSC_ILi8EEES1B_EEENSB_IJSJ_SE_EEENSB_IJSE_NSC_ILi56EEEEEEEEENSB_IJNSB_IJSJ_NSC_ILi256EEEEEENSB_IJSE_SX_EEENSB_IJSX_NSC_ILi2048EEEEEEEEEEEEEvEENS14_INSA_23SM90_TMA_LOAD_MULTICASTES1O_vEEEENS_8epilogue10collective6detail29Sm90TmaWarpSpecializedAdapterINS1U_15DefaultEpilogueISM_NSB_IJNSB_IJlllEEESE_SX_EEES1Z_NS1T_6thread17LinearCombinationISM_Li1EffLNS20_9ScaleType4KindE0ELNS_15FloatRoundStyleE2ESM_EENS_4gemm15EpilogueDefaultEEEEEvvEEEEvNT_6ParamsE:
	.zero		1536


//--------------------- SYMBOLS --------------------------

	.type		.nv.reservedSmem.offset0,@object
	.size		.nv.reservedSmem.offset0,0x4
